//
// Generated by NVIDIA NVVM Compiler
//
// Compiler Build ID: CL-36424714
// Cuda compilation tools, release 13.0, V13.0.88
// Based on NVVM 20.0.0
//

.version 9.0
.target sm_100
.address_size 64

	// .globl	_Z13geometricMeanPdS_jjid
.func  (.param .b64 func_retval0) __internal_accurate_pow
(
	.param .b64 __internal_accurate_pow_param_0,
	.param .b64 __internal_accurate_pow_param_1
)
;

.visible .entry _Z13geometricMeanPdS_jjid(
	.param .u64 .ptr .align 1 _Z13geometricMeanPdS_jjid_param_0,
	.param .u64 .ptr .align 1 _Z13geometricMeanPdS_jjid_param_1,
	.param .u32 _Z13geometricMeanPdS_jjid_param_2,
	.param .u32 _Z13geometricMeanPdS_jjid_param_3,
	.param .u32 _Z13geometricMeanPdS_jjid_param_4,
	.param .f64 _Z13geometricMeanPdS_jjid_param_5
)
{
	.reg .pred 	%p<35>;
	.reg .b32 	%r<162>;
	.reg .b64 	%rd<68>;
	.reg .b64 	%fd<107>;

	ld.param.u64 	%rd4, [_Z13geometricMeanPdS_jjid_param_1];
	ld.param.u32 	%r77, [_Z13geometricMeanPdS_jjid_param_2];
	ld.param.u32 	%r75, [_Z13geometricMeanPdS_jjid_param_3];
	ld.param.u32 	%r76, [_Z13geometricMeanPdS_jjid_param_4];
	cvta.to.global.u64 	%rd1, %rd4;
	mov.u32 	%r78, %ctaid.x;
	mov.u32 	%r79, %ntid.x;
	mov.u32 	%r80, %tid.x;
	mad.lo.s32 	%r1, %r78, %r79, %r80;
	mov.u32 	%r81, %ctaid.y;
	mov.u32 	%r82, %ntid.y;
	mul.lo.s32 	%r2, %r81, %r82;
	mov.u32 	%r3, %tid.y;
	add.s32 	%r83, %r2, %r3;
	setp.ge.u32 	%p4, %r1, %r75;
	setp.ge.u32 	%p5, %r83, %r77;
	or.pred  	%p6, %p4, %p5;
	@%p6 bra 	$L__BB0_25;
	mad.lo.s32 	%r5, %r75, %r83, %r1;
	setp.lt.s32 	%p7, %r76, 1;
	mov.f64 	%fd104, 0d3FF0000000000000;
	@%p7 bra 	$L__BB0_14;
	mul.lo.s32 	%r6, %r75, %r77;
	setp.lt.u32 	%p8, %r76, 16;
	mov.f64 	%fd104, 0d3FF0000000000000;
	mov.b32 	%r158, 0;
	@%p8 bra 	$L__BB0_5;
	and.b32  	%r85, %r76, 2147483632;
	neg.s32 	%r156, %r85;
	add.s32 	%r86, %r3, %r77;
	add.s32 	%r87, %r86, %r2;
	mad.lo.s32 	%r155, %r75, %r87, %r1;
	shl.b32 	%r88, %r77, 1;
	add.s32 	%r89, %r83, %r88;
	mad.lo.s32 	%r154, %r75, %r89, %r1;
	mad.lo.s32 	%r90, %r77, 3, %r83;
	mad.lo.s32 	%r153, %r75, %r90, %r1;
	shl.b32 	%r91, %r77, 2;
	add.s32 	%r92, %r83, %r91;
	mad.lo.s32 	%r152, %r75, %r92, %r1;
	mad.lo.s32 	%r93, %r77, 5, %r83;
	mad.lo.s32 	%r151, %r75, %r93, %r1;
	mad.lo.s32 	%r94, %r77, 6, %r83;
	mad.lo.s32 	%r150, %r75, %r94, %r1;
	mad.lo.s32 	%r95, %r77, 7, %r83;
	mad.lo.s32 	%r149, %r75, %r95, %r1;
	shl.b32 	%r96, %r77, 3;
	add.s32 	%r97, %r83, %r96;
	mad.lo.s32 	%r148, %r75, %r97, %r1;
	mad.lo.s32 	%r98, %r77, 9, %r83;
	mad.lo.s32 	%r147, %r75, %r98, %r1;
	mad.lo.s32 	%r99, %r77, 10, %r83;
	mad.lo.s32 	%r146, %r75, %r99, %r1;
	mad.lo.s32 	%r100, %r77, 11, %r83;
	mad.lo.s32 	%r145, %r75, %r100, %r1;
	mad.lo.s32 	%r101, %r77, 12, %r83;
	mad.lo.s32 	%r144, %r75, %r101, %r1;
	mad.lo.s32 	%r102, %r77, 13, %r83;
	mad.lo.s32 	%r143, %r75, %r102, %r1;
	mad.lo.s32 	%r103, %r77, 14, %r83;
	mad.lo.s32 	%r142, %r75, %r103, %r1;
	mad.lo.s32 	%r104, %r77, 15, %r83;
	mad.lo.s32 	%r141, %r75, %r104, %r1;
	mov.f64 	%fd104, 0d3FF0000000000000;
	mov.u32 	%r140, %r5;
$L__BB0_4:
	.pragma "nounroll";
	and.b32  	%r158, %r76, 2147483632;
	mul.wide.u32 	%rd5, %r140, 8;
	add.s64 	%rd6, %rd1, %rd5;
	ld.global.f64 	%fd27, [%rd6];
	mul.f64 	%fd28, %fd104, %fd27;
	mul.wide.u32 	%rd7, %r155, 8;
	add.s64 	%rd8, %rd1, %rd7;
	ld.global.f64 	%fd29, [%rd8];
	mul.f64 	%fd30, %fd28, %fd29;
	mul.wide.u32 	%rd9, %r154, 8;
	add.s64 	%rd10, %rd1, %rd9;
	ld.global.f64 	%fd31, [%rd10];
	mul.f64 	%fd32, %fd30, %fd31;
	mul.wide.u32 	%rd11, %r153, 8;
	add.s64 	%rd12, %rd1, %rd11;
	ld.global.f64 	%fd33, [%rd12];
	mul.f64 	%fd34, %fd32, %fd33;
	mul.wide.u32 	%rd13, %r152, 8;
	add.s64 	%rd14, %rd1, %rd13;
	ld.global.f64 	%fd35, [%rd14];
	mul.f64 	%fd36, %fd34, %fd35;
	mul.wide.u32 	%rd15, %r151, 8;
	add.s64 	%rd16, %rd1, %rd15;
	ld.global.f64 	%fd37, [%rd16];
	mul.f64 	%fd38, %fd36, %fd37;
	mul.wide.u32 	%rd17, %r150, 8;
	add.s64 	%rd18, %rd1, %rd17;
	ld.global.f64 	%fd39, [%rd18];
	mul.f64 	%fd40, %fd38, %fd39;
	mul.wide.u32 	%rd19, %r149, 8;
	add.s64 	%rd20, %rd1, %rd19;
	ld.global.f64 	%fd41, [%rd20];
	mul.f64 	%fd42, %fd40, %fd41;
	mul.wide.u32 	%rd21, %r148, 8;
	add.s64 	%rd22, %rd1, %rd21;
	ld.global.f64 	%fd43, [%rd22];
	mul.f64 	%fd44, %fd42, %fd43;
	mul.wide.u32 	%rd23, %r147, 8;
	add.s64 	%rd24, %rd1, %rd23;
	ld.global.f64 	%fd45, [%rd24];
	mul.f64 	%fd46, %fd44, %fd45;
	mul.wide.u32 	%rd25, %r146, 8;
	add.s64 	%rd26, %rd1, %rd25;
	ld.global.f64 	%fd47, [%rd26];
	mul.f64 	%fd48, %fd46, %fd47;
	mul.wide.u32 	%rd27, %r145, 8;
	add.s64 	%rd28, %rd1, %rd27;
	ld.global.f64 	%fd49, [%rd28];
	mul.f64 	%fd50, %fd48, %fd49;
	mul.wide.u32 	%rd29, %r144, 8;
	add.s64 	%rd30, %rd1, %rd29;
	ld.global.f64 	%fd51, [%rd30];
	mul.f64 	%fd52, %fd50, %fd51;
	mul.wide.u32 	%rd31, %r143, 8;
	add.s64 	%rd32, %rd1, %rd31;
	ld.global.f64 	%fd53, [%rd32];
	mul.f64 	%fd54, %fd52, %fd53;
	mul.wide.u32 	%rd33, %r142, 8;
	add.s64 	%rd34, %rd1, %rd33;
	ld.global.f64 	%fd55, [%rd34];
	mul.f64 	%fd56, %fd54, %fd55;
	mul.wide.u32 	%rd35, %r141, 8;
	add.s64 	%rd36, %rd1, %rd35;
	ld.global.f64 	%fd57, [%rd36];
	mul.f64 	%fd104, %fd56, %fd57;
	add.s32 	%r156, %r156, 16;
	shl.b32 	%r105, %r6, 4;
	add.s32 	%r155, %r155, %r105;
	add.s32 	%r154, %r154, %r105;
	add.s32 	%r153, %r153, %r105;
	add.s32 	%r152, %r152, %r105;
	add.s32 	%r151, %r151, %r105;
	add.s32 	%r150, %r150, %r105;
	add.s32 	%r149, %r149, %r105;
	add.s32 	%r148, %r148, %r105;
	add.s32 	%r147, %r147, %r105;
	add.s32 	%r146, %r146, %r105;
	add.s32 	%r145, %r145, %r105;
	add.s32 	%r144, %r144, %r105;
	add.s32 	%r143, %r143, %r105;
	add.s32 	%r142, %r142, %r105;
	add.s32 	%r141, %r141, %r105;
	add.s32 	%r140, %r140, %r105;
	setp.ne.s32 	%p9, %r156, 0;
	@%p9 bra 	$L__BB0_4;
$L__BB0_5:
	and.b32  	%r59, %r76, 15;
	setp.eq.s32 	%p10, %r59, 0;
	@%p10 bra 	$L__BB0_14;
	and.b32  	%r60, %r76, 7;
	setp.lt.u32 	%p11, %r59, 8;
	@%p11 bra 	$L__BB0_8;
	mad.lo.s32 	%r106, %r6, %r158, %r5;
	mul.wide.u32 	%rd37, %r106, 8;
	add.s64 	%rd38, %rd1, %rd37;
	ld.global.f64 	%fd59, [%rd38];
	mul.f64 	%fd60, %fd104, %fd59;
	add.s32 	%r107, %r106, %r6;
	mul.wide.u32 	%rd39, %r107, 8;
	add.s64 	%rd40, %rd1, %rd39;
	ld.global.f64 	%fd61, [%rd40];
	mul.f64 	%fd62, %fd60, %fd61;
	add.s32 	%r108, %r107, %r6;
	mul.wide.u32 	%rd41, %r108, 8;
	add.s64 	%rd42, %rd1, %rd41;
	ld.global.f64 	%fd63, [%rd42];
	mul.f64 	%fd64, %fd62, %fd63;
	add.s32 	%r109, %r108, %r6;
	mul.wide.u32 	%rd43, %r109, 8;
	add.s64 	%rd44, %rd1, %rd43;
	ld.global.f64 	%fd65, [%rd44];
	mul.f64 	%fd66, %fd64, %fd65;
	add.s32 	%r110, %r109, %r6;
	mul.wide.u32 	%rd45, %r110, 8;
	add.s64 	%rd46, %rd1, %rd45;
	ld.global.f64 	%fd67, [%rd46];
	mul.f64 	%fd68, %fd66, %fd67;
	add.s32 	%r111, %r110, %r6;
	mul.wide.u32 	%rd47, %r111, 8;
	add.s64 	%rd48, %rd1, %rd47;
	ld.global.f64 	%fd69, [%rd48];
	mul.f64 	%fd70, %fd68, %fd69;
	add.s32 	%r112, %r111, %r6;
	mul.wide.u32 	%rd49, %r112, 8;
	add.s64 	%rd50, %rd1, %rd49;
	ld.global.f64 	%fd71, [%rd50];
	mul.f64 	%fd72, %fd70, %fd71;
	add.s32 	%r113, %r112, %r6;
	mul.wide.u32 	%rd51, %r113, 8;
	add.s64 	%rd52, %rd1, %rd51;
	ld.global.f64 	%fd73, [%rd52];
	mul.f64 	%fd104, %fd72, %fd73;
	add.s32 	%r158, %r158, 8;
$L__BB0_8:
	setp.eq.s32 	%p12, %r60, 0;
	@%p12 bra 	$L__BB0_14;
	and.b32  	%r63, %r76, 3;
	setp.lt.u32 	%p13, %r60, 4;
	@%p13 bra 	$L__BB0_11;
	mad.lo.s32 	%r114, %r6, %r158, %r5;
	mul.wide.u32 	%rd53, %r114, 8;
	add.s64 	%rd54, %rd1, %rd53;
	ld.global.f64 	%fd75, [%rd54];
	mul.f64 	%fd76, %fd104, %fd75;
	add.s32 	%r115, %r114, %r6;
	mul.wide.u32 	%rd55, %r115, 8;
	add.s64 	%rd56, %rd1, %rd55;
	ld.global.f64 	%fd77, [%rd56];
	mul.f64 	%fd78, %fd76, %fd77;
	add.s32 	%r116, %r115, %r6;
	mul.wide.u32 	%rd57, %r116, 8;
	add.s64 	%rd58, %rd1, %rd57;
	ld.global.f64 	%fd79, [%rd58];
	mul.f64 	%fd80, %fd78, %fd79;
	add.s32 	%r117, %r116, %r6;
	mul.wide.u32 	%rd59, %r117, 8;
	add.s64 	%rd60, %rd1, %rd59;
	ld.global.f64 	%fd81, [%rd60];
	mul.f64 	%fd104, %fd80, %fd81;
	add.s32 	%r158, %r158, 4;
$L__BB0_11:
	setp.eq.s32 	%p14, %r63, 0;
	@%p14 bra 	$L__BB0_14;
	mad.lo.s32 	%r118, %r158, %r77, %r83;
	mad.lo.s32 	%r161, %r75, %r118, %r1;
	neg.s32 	%r160, %r63;
$L__BB0_13:
	.pragma "nounroll";
	mul.wide.u32 	%rd61, %r161, 8;
	add.s64 	%rd62, %rd1, %rd61;
	ld.global.f64 	%fd82, [%rd62];
	mul.f64 	%fd104, %fd104, %fd82;
	add.s32 	%r161, %r161, %r6;
	add.s32 	%r160, %r160, 1;
	setp.ne.s32 	%p15, %r160, 0;
	@%p15 bra 	$L__BB0_13;
$L__BB0_14:
	cvt.rn.f64.s32 	%fd83, %r76;
	rcp.rn.f64 	%fd14, %fd83;
	{
	.reg .b32 %temp; 
	mov.b64 	{%temp, %r72}, %fd104;
	}
	{
	.reg .b32 %temp; 
	mov.b64 	{%temp, %r73}, %fd14;
	}
	shr.u32 	%r119, %r73, 20;
	and.b32  	%r120, %r119, 2047;
	add.s32 	%r121, %r120, -1012;
	mov.b64 	%rd63, %fd14;
	shl.b64 	%rd2, %rd63, %r121;
	setp.eq.s64 	%p3, %rd2, -9223372036854775808;
	abs.f64 	%fd15, %fd104;
	setp.neu.f64 	%p16, %fd104, 0d0000000000000000;
	@%p16 bra 	$L__BB0_16;
	setp.eq.s64 	%p19, %rd2, -9223372036854775808;
	abs.f64 	%fd91, %fd14;
	setp.neu.f64 	%p20, %fd91, 0d3FE0000000000000;
	and.pred  	%p3, %p20, %p19;
	selp.b32 	%r122, %r72, 0, %p3;
	setp.lt.s32 	%p21, %r73, 0;
	or.b32  	%r123, %r122, 2146435072;
	selp.b32 	%r124, %r123, %r122, %p21;
	mov.b32 	%r125, 0;
	mov.b64 	%fd106, {%r125, %r124};
	bra.uni 	$L__BB0_17;
$L__BB0_16:
	{ // callseq 0, 0
	.param .b64 param0;
	st.param.f64 	[param0], %fd15;
	.param .b64 param1;
	st.param.f64 	[param1], %fd14;
	.param .b64 retval0;
	call.uni (retval0), 
	__internal_accurate_pow, 
	(
	param0, 
	param1
	);
	ld.param.f64 	%fd84, [retval0];
	} // callseq 0
	setp.lt.s32 	%p17, %r72, 0;
	cvt.rzi.f64.f64 	%fd86, %fd14;
	setp.neu.f64 	%p18, %fd14, %fd86;
	neg.f64 	%fd87, %fd84;
	selp.f64 	%fd88, %fd87, %fd84, %p3;
	selp.f64 	%fd89, %fd88, %fd84, %p17;
	selp.f64 	%fd90, 0dFFF8000000000000, %fd89, %p17;
	selp.f64 	%fd106, %fd90, %fd89, %p18;
$L__BB0_17:
	add.f64 	%fd92, %fd14, %fd104;
	{
	.reg .b32 %temp; 
	mov.b64 	{%temp, %r126}, %fd92;
	}
	and.b32  	%r127, %r126, 2146435072;
	setp.ne.s32 	%p22, %r127, 2146435072;
	@%p22 bra 	$L__BB0_24;
	setp.num.f64 	%p23, %fd104, %fd104;
	@%p23 bra 	$L__BB0_20;
	add.rn.f64 	%fd106, %fd104, %fd14;
	bra.uni 	$L__BB0_24;
$L__BB0_20:
	abs.f64 	%fd93, %fd14;
	setp.neu.f64 	%p24, %fd93, 0d7FF0000000000000;
	@%p24 bra 	$L__BB0_22;
	setp.gt.f64 	%p29, %fd15, 0d3FF0000000000000;
	selp.b32 	%r135, 2146435072, 0, %p29;
	setp.lt.s32 	%p30, %r73, 0;
	xor.b32  	%r136, %r135, 2146435072;
	selp.b32 	%r137, %r136, %r135, %p30;
	setp.eq.f64 	%p31, %fd104, 0dBFF0000000000000;
	selp.b32 	%r138, 1072693248, %r137, %p31;
	mov.b32 	%r139, 0;
	mov.b64 	%fd106, {%r139, %r138};
	bra.uni 	$L__BB0_24;
$L__BB0_22:
	setp.neu.f64 	%p25, %fd15, 0d7FF0000000000000;
	@%p25 bra 	$L__BB0_24;
	setp.lt.s32 	%p26, %r72, 0;
	setp.lt.s32 	%p27, %r73, 0;
	selp.b32 	%r128, 0, 2146435072, %p27;
	and.b32  	%r129, %r73, 2147483647;
	setp.ne.s32 	%p28, %r129, 1071644672;
	or.b32  	%r130, %r128, -2147483648;
	selp.b32 	%r131, %r130, %r128, %p28;
	selp.b32 	%r132, %r131, %r128, %p3;
	selp.b32 	%r133, %r132, %r128, %p26;
	mov.b32 	%r134, 0;
	mov.b64 	%fd106, {%r134, %r133};
$L__BB0_24:
	ld.param.u64 	%rd67, [_Z13geometricMeanPdS_jjid_param_0];
	setp.eq.f64 	%p32, %fd104, 0d3FF0000000000000;
	setp.eq.f64 	%p33, %fd14, 0d0000000000000000;
	selp.f64 	%fd94, 0d3FF0000000000000, %fd106, %p32;
	selp.f64 	%fd95, 0d3FF0000000000000, %fd94, %p33;
	cvta.to.global.u64 	%rd64, %rd67;
	mul.wide.s32 	%rd65, %r5, 8;
	add.s64 	%rd66, %rd64, %rd65;
	st.global.f64 	[%rd66], %fd95;
$L__BB0_25:
	ret;

}
.func  (.param .b64 func_retval0) __internal_accurate_pow(
	.param .b64 __internal_accurate_pow_param_0,
	.param .b64 __internal_accurate_pow_param_1
)
{
	.reg .pred 	%p<8>;
	.reg .b32 	%r<49>;
	.reg .b32 	%f<3>;
	.reg .b64 	%fd<109>;

	ld.param.f64 	%fd10, [__internal_accurate_pow_param_0];
	ld.param.f64 	%fd11, [__internal_accurate_pow_param_1];
	{
	.reg .b32 %temp; 
	mov.b64 	{%temp, %r46}, %fd10;
	}
	{
	.reg .b32 %temp; 
	mov.b64 	{%r45, %temp}, %fd10;
	}
	shr.u32 	%r47, %r46, 20;
	setp.gt.u32 	%p1, %r46, 1048575;
	@%p1 bra 	$L__BB1_2;
	mul.f64 	%fd12, %fd10, 0d4350000000000000;
	{
	.reg .b32 %temp; 
	mov.b64 	{%temp, %r46}, %fd12;
	}
	{
	.reg .b32 %temp; 
	mov.b64 	{%r45, %temp}, %fd12;
	}
	shr.u32 	%r16, %r46, 20;
	add.s32 	%r47, %r16, -54;
$L__BB1_2:
	add.s32 	%r48, %r47, -1023;
	and.b32  	%r17, %r46, -2146435073;
	or.b32  	%r18, %r17, 1072693248;
	mov.b64 	%fd107, {%r45, %r18};
	setp.lt.u32 	%p2, %r18, 1073127583;
	@%p2 bra 	$L__BB1_4;
	{
	.reg .b32 %temp; 
	mov.b64 	{%r19, %temp}, %fd107;
	}
	{
	.reg .b32 %temp; 
	mov.b64 	{%temp, %r20}, %fd107;
	}
	add.s32 	%r21, %r20, -1048576;
	mov.b64 	%fd107, {%r19, %r21};
	add.s32 	%r48, %r47, -1022;
$L__BB1_4:
	add.f64 	%fd13, %fd107, 0dBFF0000000000000;
	add.f64 	%fd14, %fd107, 0d3FF0000000000000;
	rcp.approx.ftz.f64 	%fd15, %fd14;
	neg.f64 	%fd16, %fd14;
	fma.rn.f64 	%fd17, %fd16, %fd15, 0d3FF0000000000000;
	fma.rn.f64 	%fd18, %fd17, %fd17, %fd17;
	fma.rn.f64 	%fd19, %fd18, %fd15, %fd15;
	mul.f64 	%fd20, %fd13, %fd19;
	fma.rn.f64 	%fd21, %fd13, %fd19, %fd20;
	mul.f64 	%fd22, %fd21, %fd21;
	fma.rn.f64 	%fd23, %fd22, 0d3EB0F5FF7D2CAFE2, 0d3ED0F5D241AD3B5A;
	fma.rn.f64 	%fd24, %fd23, %fd22, 0d3EF3B20A75488A3F;
	fma.rn.f64 	%fd25, %fd24, %fd22, 0d3F1745CDE4FAECD5;
	fma.rn.f64 	%fd26, %fd25, %fd22, 0d3F3C71C7258A578B;
	fma.rn.f64 	%fd27, %fd26, %fd22, 0d3F6249249242B910;
	fma.rn.f64 	%fd28, %fd27, %fd22, 0d3F89999999999DFB;
	sub.f64 	%fd29, %fd13, %fd21;
	add.f64 	%fd30, %fd29, %fd29;
	neg.f64 	%fd31, %fd21;
	fma.rn.f64 	%fd32, %fd31, %fd13, %fd30;
	mul.f64 	%fd33, %fd19, %fd32;
	fma.rn.f64 	%fd34, %fd22, %fd28, 0d3FB5555555555555;
	mov.f64 	%fd35, 0d3FB5555555555555;
	sub.f64 	%fd36, %fd35, %fd34;
	fma.rn.f64 	%fd37, %fd22, %fd28, %fd36;
	add.f64 	%fd38, %fd37, 0dBC46A4CB00B9E7B0;
	add.f64 	%fd39, %fd34, %fd38;
	sub.f64 	%fd40, %fd34, %fd39;
	add.f64 	%fd41, %fd38, %fd40;
	mul.rn.f64 	%fd42, %fd21, %fd21;
	neg.f64 	%fd43, %fd42;
	fma.rn.f64 	%fd44, %fd21, %fd21, %fd43;
	{
	.reg .b32 %temp; 
	mov.b64 	{%r22, %temp}, %fd33;
	}
	{
	.reg .b32 %temp; 
	mov.b64 	{%temp, %r23}, %fd33;
	}
	add.s32 	%r24, %r23, 1048576;
	mov.b64 	%fd45, {%r22, %r24};
	fma.rn.f64 	%fd46, %fd21, %fd45, %fd44;
	mul.rn.f64 	%fd47, %fd42, %fd21;
	neg.f64 	%fd48, %fd47;
	fma.rn.f64 	%fd49, %fd42, %fd21, %fd48;
	fma.rn.f64 	%fd50, %fd42, %fd33, %fd49;
	fma.rn.f64 	%fd51, %fd46, %fd21, %fd50;
	mul.rn.f64 	%fd52, %fd39, %fd47;
	neg.f64 	%fd53, %fd52;
	fma.rn.f64 	%fd54, %fd39, %fd47, %fd53;
	fma.rn.f64 	%fd55, %fd39, %fd51, %fd54;
	fma.rn.f64 	%fd56, %fd41, %fd47, %fd55;
	add.f64 	%fd57, %fd52, %fd56;
	sub.f64 	%fd58, %fd52, %fd57;
	add.f64 	%fd59, %fd56, %fd58;
	add.f64 	%fd60, %fd21, %fd57;
	sub.f64 	%fd61, %fd21, %fd60;
	add.f64 	%fd62, %fd57, %fd61;
	add.f64 	%fd63, %fd59, %fd62;
	add.f64 	%fd64, %fd33, %fd63;
	add.f64 	%fd65, %fd60, %fd64;
	sub.f64 	%fd66, %fd60, %fd65;
	add.f64 	%fd67, %fd64, %fd66;
	xor.b32  	%r25, %r48, -2147483648;
	mov.b32 	%r26, 1127219200;
	mov.b64 	%fd68, {%r25, %r26};
	mov.b32 	%r27, -2147483648;
	mov.b64 	%fd69, {%r27, %r26};
	sub.f64 	%fd70, %fd68, %fd69;
	fma.rn.f64 	%fd71, %fd70, 0d3FE62E42FEFA39EF, %fd65;
	fma.rn.f64 	%fd72, %fd70, 0dBFE62E42FEFA39EF, %fd71;
	sub.f64 	%fd73, %fd72, %fd65;
	sub.f64 	%fd74, %fd67, %fd73;
	fma.rn.f64 	%fd75, %fd70, 0d3C7ABC9E3B39803F, %fd74;
	add.f64 	%fd76, %fd71, %fd75;
	sub.f64 	%fd77, %fd71, %fd76;
	add.f64 	%fd78, %fd75, %fd77;
	{
	.reg .b32 %temp; 
	mov.b64 	{%temp, %r28}, %fd11;
	}
	{
	.reg .b32 %temp; 
	mov.b64 	{%r29, %temp}, %fd11;
	}
	shl.b32 	%r30, %r28, 1;
	setp.gt.u32 	%p3, %r30, -33554433;
	and.b32  	%r31, %r28, -15728641;
	selp.b32 	%r32, %r31, %r28, %p3;
	mov.b64 	%fd79, {%r29, %r32};
	mul.rn.f64 	%fd80, %fd76, %fd79;
	neg.f64 	%fd81, %fd80;
	fma.rn.f64 	%fd82, %fd76, %fd79, %fd81;
	fma.rn.f64 	%fd83, %fd78, %fd79, %fd82;
	add.f64 	%fd4, %fd80, %fd83;
	sub.f64 	%fd84, %fd80, %fd4;
	add.f64 	%fd5, %fd83, %fd84;
	fma.rn.f64 	%fd85, %fd4, 0d3FF71547652B82FE, 0d4338000000000000;
	{
	.reg .b32 %temp; 
	mov.b64 	{%r13, %temp}, %fd85;
	}
	mov.f64 	%fd86, 0dC338000000000000;
	add.rn.f64 	%fd87, %fd85, %fd86;
	fma.rn.f64 	%fd88, %fd87, 0dBFE62E42FEFA39EF, %fd4;
	fma.rn.f64 	%fd89, %fd87, 0dBC7ABC9E3B39803F, %fd88;
	fma.rn.f64 	%fd90, %fd89, 0d3E5ADE1569CE2BDF, 0d3E928AF3FCA213EA;
	fma.rn.f64 	%fd91, %fd90, %fd89, 0d3EC71DEE62401315;
	fma.rn.f64 	%fd92, %fd91, %fd89, 0d3EFA01997C89EB71;
	fma.rn.f64 	%fd93, %fd92, %fd89, 0d3F2A01A014761F65;
	fma.rn.f64 	%fd94, %fd93, %fd89, 0d3F56C16C1852B7AF;
	fma.rn.f64 	%fd95, %fd94, %fd89, 0d3F81111111122322;
	fma.rn.f64 	%fd96, %fd95, %fd89, 0d3FA55555555502A1;
	fma.rn.f64 	%fd97, %fd96, %fd89, 0d3FC5555555555511;
	fma.rn.f64 	%fd98, %fd97, %fd89, 0d3FE000000000000B;
	fma.rn.f64 	%fd99, %fd98, %fd89, 0d3FF0000000000000;
	fma.rn.f64 	%fd100, %fd99, %fd89, 0d3FF0000000000000;
	{
	.reg .b32 %temp; 
	mov.b64 	{%r14, %temp}, %fd100;
	}
	{
	.reg .b32 %temp; 
	mov.b64 	{%temp, %r15}, %fd100;
	}
	shl.b32 	%r33, %r13, 20;
	add.s32 	%r34, %r33, %r15;
	mov.b64 	%fd108, {%r14, %r34};
	{
	.reg .b32 %temp; 
	mov.b64 	{%temp, %r35}, %fd4;
	}
	mov.b32 	%f2, %r35;
	abs.f32 	%f1, %f2;
	setp.lt.f32 	%p4, %f1, 0f4086232B;
	@%p4 bra 	$L__BB1_7;
	setp.lt.f64 	%p5, %fd4, 0d0000000000000000;
	add.f64 	%fd101, %fd4, 0d7FF0000000000000;
	selp.f64 	%fd108, 0d0000000000000000, %fd101, %p5;
	setp.geu.f32 	%p6, %f1, 0f40874800;
	@%p6 bra 	$L__BB1_7;
	shr.u32 	%r36, %r13, 31;
	add.s32 	%r37, %r13, %r36;
	shr.s32 	%r38, %r37, 1;
	shl.b32 	%r39, %r38, 20;
	add.s32 	%r40, %r15, %r39;
	mov.b64 	%fd102, {%r14, %r40};
	sub.s32 	%r41, %r13, %r38;
	shl.b32 	%r42, %r41, 20;
	add.s32 	%r43, %r42, 1072693248;
	mov.b32 	%r44, 0;
	mov.b64 	%fd103, {%r44, %r43};
	mul.f64 	%fd108, %fd103, %fd102;
$L__BB1_7:
	abs.f64 	%fd104, %fd108;
	setp.eq.f64 	%p7, %fd104, 0d7FF0000000000000;
	fma.rn.f64 	%fd105, %fd108, %fd5, %fd108;
	selp.f64 	%fd106, %fd108, %fd105, %p7;
	st.param.f64 	[func_retval0], %fd106;
	ret;

}


// ===== COMPILED SASS (sm_100) =====

	.target	sm_100

	.elftype	@"ET_EXEC"


//--------------------- .note.nv.tkinfo           --------------------------
	.section	.note.nv.tkinfo,"",@"SHT_NOTE"
	.sectionflags	@"SHF_NOTE_NV_TKINFO"
	.tkinfo
        /*0018*/ 	.word	0x00000002
        /*0030*/ 	.string	""
        /*0030*/ 	.string	"ptxas"
        /*0030*/ 	.string	"Cuda compilation tools, release 13.0, V13.0.88"
        /*0030*/ 	.string	"Build cuda_13.0.r13.0/compiler.36424714_0"
        /*0030*/ 	.string	"-arch sm_100 -m 64 "



//--------------------- .note.nv.cuinfo           --------------------------
	.section	.note.nv.cuinfo,"",@"SHT_NOTE"
	.sectionflags	@"SHF_NOTE_NV_CUINFO"
        /*0018*/ 	.short	0x0002
        /*001a*/ 	.short	0x0064
        /*001c*/ 	.short	0x0082
	.zero		2


//--------------------- .nv.info                  --------------------------
	.section	.nv.info,"",@"SHT_CUDA_INFO"
	.align	4


	//----- nvinfo : EIATTR_REGCOUNT
	.align		4
        /*0000*/ 	.byte	0x04, 0x2f
        /*0002*/ 	.short	(.L_1 - .L_0)
	.align		4
.L_0:
        /*0004*/ 	.word	index@(_Z13geometricMeanPdS_jjid)
        /*0008*/ 	.word	0x00000028


	//----- nvinfo : EIATTR_FRAME_SIZE
	.align		4
.L_1:
        /*000c*/ 	.byte	0x04, 0x11
        /*000e*/ 	.short	(.L_3 - .L_2)
	.align		4
.L_2:
        /*0010*/ 	.word	index@($_Z13geometricMeanPdS_jjid$__internal_accurate_pow)
        /*0014*/ 	.word	0x00000000


	//----- nvinfo : EIATTR_FRAME_SIZE
	.align		4
.L_3:
        /*0018*/ 	.byte	0x04, 0x11
        /*001a*/ 	.short	(.L_5 - .L_4)
	.align		4
.L_4:
        /*001c*/ 	.word	index@($__internal_0_$__cuda_sm20_dblrcp_rn_slowpath_v3)
        /*0020*/ 	.word	0x00000000


	//----- nvinfo : EIATTR_FRAME_SIZE
	.align		4
.L_5:
        /*0024*/ 	.byte	0x04, 0x11
        /*0026*/ 	.short	(.L_7 - .L_6)
	.align		4
.L_6:
        /*0028*/ 	.word	index@(_Z13geometricMeanPdS_jjid)
        /*002c*/ 	.word	0x00000000


	//----- nvinfo : EIATTR_MIN_STACK_SIZE
	.align		4
.L_7:
        /*0030*/ 	.byte	0x04, 0x12
        /*0032*/ 	.short	(.L_9 - .L_8)
	.align		4
.L_8:
        /*0034*/ 	.word	index@(_Z13geometricMeanPdS_jjid)
        /*0038*/ 	.word	0x00000000
.L_9:


//--------------------- .nv.compat                --------------------------
	.section	.nv.compat,"",@"SHT_CUDA_COMPAT_INFO"
	.align	4
        /*0000*/ 	.byte	0x02, 0x09, 0x00, 0x00, 0x02, 0x02, 0x01, 0x00, 0x02, 0x05, 0x05, 0x00, 0x03, 0x07, 0x01, 0x01
        /*0010*/ 	.byte	0x02, 0x03, 0x00, 0x00, 0x02, 0x06, 0x01, 0x00, 0x04, 0x0b, 0x08, 0x00, 0x01, 0x00, 0x00, 0x00
        /*0020*/ 	.byte	0x00, 0x00, 0x00, 0x00


//--------------------- .nv.info._Z13geometricMeanPdS_jjid --------------------------
	.section	.nv.info._Z13geometricMeanPdS_jjid,"",@"SHT_CUDA_INFO"
	.sectionflags	@""
	.align	4


	//----- nvinfo : EIATTR_CUDA_API_VERSION
	.align		4
        /*0000*/ 	.byte	0x04, 0x37
        /*0002*/ 	.short	(.L_11 - .L_10)
.L_10:
        /*0004*/ 	.word	0x00000082


	//----- nvinfo : EIATTR_KPARAM_INFO
	.align		4
.L_11:
        /*0008*/ 	.byte	0x04, 0x17
        /*000a*/ 	.short	(.L_13 - .L_12)
.L_12:
        /*000c*/ 	.word	0x00000000
        /*0010*/ 	.short	0x0005
        /*0012*/ 	.short	0x0020
        /*0014*/ 	.byte	0x00, 0xf0, 0x21, 0x00


	//----- nvinfo : EIATTR_KPARAM_INFO
	.align		4
.L_13:
        /*0018*/ 	.byte	0x04, 0x17
        /*001a*/ 	.short	(.L_15 - .L_14)
.L_14:
        /*001c*/ 	.word	0x00000000
        /*0020*/ 	.short	0x0004
        /*0022*/ 	.short	0x0018
        /*0024*/ 	.byte	0x00, 0xf0, 0x11, 0x00


	//----- nvinfo : EIATTR_KPARAM_INFO
	.align		4
.L_15:
        /*0028*/ 	.byte	0x04, 0x17
        /*002a*/ 	.short	(.L_17 - .L_16)
.L_16:
        /*002c*/ 	.word	0x00000000
        /*0030*/ 	.short	0x0003
        /*0032*/ 	.short	0x0014
        /*0034*/ 	.byte	0x00, 0xf0, 0x11, 0x00


	//----- nvinfo : EIATTR_KPARAM_INFO
	.align		4
.L_17:
        /*0038*/ 	.byte	0x04, 0x17
        /*003a*/ 	.short	(.L_19 - .L_18)
.L_18:
        /*003c*/ 	.word	0x00000000
        /*0040*/ 	.short	0x0002
        /*0042*/ 	.short	0x0010
        /*0044*/ 	.byte	0x00, 0xf0, 0x11, 0x00


	//----- nvinfo : EIATTR_KPARAM_INFO
	.align		4
.L_19:
        /*0048*/ 	.byte	0x04, 0x17
        /*004a*/ 	.short	(.L_21 - .L_20)
.L_20:
        /*004c*/ 	.word	0x00000000
        /*0050*/ 	.short	0x0001
        /*0052*/ 	.short	0x0008
        /*0054*/ 	.byte	0x00, 0xf5, 0x21, 0x00


	//----- nvinfo : EIATTR_KPARAM_INFO
	.align		4
.L_21:
        /*0058*/ 	.byte	0x04, 0x17
        /*005a*/ 	.short	(.L_23 - .L_22)
.L_22:
        /*005c*/ 	.word	0x00000000
        /*0060*/ 	.short	0x0000
        /*0062*/ 	.short	0x0000
        /*0064*/ 	.byte	0x00, 0xf5, 0x21, 0x00


	//----- nvinfo : EIATTR_SPARSE_MMA_MASK
	.align		4
.L_23:
        /*0068*/ 	.byte	0x03, 0x50
        /*006a*/ 	.short	0x0000


	//----- nvinfo : EIATTR_MAXREG_COUNT
	.align		4
        /*006c*/ 	.byte	0x03, 0x1b
        /*006e*/ 	.short	0x00ff


	//----- nvinfo : EIATTR_MERCURY_ISA_VERSION
	.align		4
        /*0070*/ 	.byte	0x03, 0x5f
        /*0072*/ 	.short	0x0101


	//----- nvinfo : EIATTR_VRC_CTA_INIT_COUNT
	.align		4
        /*0074*/ 	.byte	0x02, 0x4a
	.zero		1
	.zero		1


	//----- nvinfo : EIATTR_EXIT_INSTR_OFFSETS
	.align		4
        /*0078*/ 	.byte	0x04, 0x1c
        /*007a*/ 	.short	(.L_25 - .L_24)


	//   ....[0]....
.L_24:
        /*007c*/ 	.word	0x000000d0


	//   ....[1]....
        /*0080*/ 	.word	0x00001290


	//----- nvinfo : EIATTR_CRS_STACK_SIZE
	.align		4
.L_25:
        /*0084*/ 	.byte	0x04, 0x1e
        /*0086*/ 	.short	(.L_27 - .L_26)
.L_26:
        /*0088*/ 	.word	0x00000000


	//----- nvinfo : EIATTR_CBANK_PARAM_SIZE
	.align		4
.L_27:
        /*008c*/ 	.byte	0x03, 0x19
        /*008e*/ 	.short	0x0028


	//----- nvinfo : EIATTR_PARAM_CBANK
	.align		4
        /*0090*/ 	.byte	0x04, 0x0a
        /*0092*/ 	.short	(.L_29 - .L_28)
	.align		4
.L_28:
        /*0094*/ 	.word	index@(.nv.constant0._Z13geometricMeanPdS_jjid)
        /*0098*/ 	.short	0x0380
        /*009a*/ 	.short	0x0028


	//----- nvinfo : EIATTR_SW_WAR
	.align		4
.L_29:
        /*009c*/ 	.byte	0x04, 0x36
        /*009e*/ 	.short	(.L_31 - .L_30)
.L_30:
        /*00a0*/ 	.word	0x00000008
.L_31:


//--------------------- .nv.callgraph             --------------------------
	.section	.nv.callgraph,"",@"SHT_CUDA_CALLGRAPH"
	.align	4
	.sectionentsize	8
	.align		4
        /*0000*/ 	.word	0x00000000
	.align		4
        /*0004*/ 	.word	0xffffffff
	.align		4
        /*0008*/ 	.word	0x00000000
	.align		4
        /*000c*/ 	.word	0xfffffffe
	.align		4
        /*0010*/ 	.word	0x00000000
	.align		4
        /*0014*/ 	.word	0xfffffffd
	.align		4
        /*0018*/ 	.word	0x00000000
	.align		4
        /*001c*/ 	.word	0xfffffffc


//--------------------- .text._Z13geometricMeanPdS_jjid --------------------------
	.section	.text._Z13geometricMeanPdS_jjid,"ax",@progbits
	.align	128
        .global         _Z13geometricMeanPdS_jjid
        .type           _Z13geometricMeanPdS_jjid,@function
        .size           _Z13geometricMeanPdS_jjid,(.L_x_19 - _Z13geometricMeanPdS_jjid)
        .other          _Z13geometricMeanPdS_jjid,@"STO_CUDA_ENTRY STV_DEFAULT"
_Z13geometricMeanPdS_jjid:
.text._Z13geometricMeanPdS_jjid:
[----:B------:R-:W-:Y:S01]  /*0000*/  LDC R1, c[0x0][0x37c] ;  /* 0x0000df00ff017b82 */ /* 0x000fe20000000800 */
[----:B------:R-:W0:Y:S07]  /*0010*/  S2R R7, SR_TID.Y ;  /* 0x0000000000077919 */ /* 0x000e2e0000002200 */
[----:B------:R-:W1:Y:S01]  /*0020*/  S2UR UR5, SR_CTAID.Y ;  /* 0x00000000000579c3 */ /* 0x000e620000002600 */
[----:B------:R-:W2:Y:S07]  /*0030*/  S2R R5, SR_TID.X ;  /* 0x0000000000057919 */ /* 0x000eae0000002100 */
[----:B------:R-:W2:Y:S01]  /*0040*/  LDC R0, c[0x0][0x360] ;  /* 0x0000d800ff007b82 */ /* 0x000ea20000000800 */
[----:B------:R-:W1:Y:S07]  /*0050*/  LDCU UR4, c[0x0][0x364] ;  /* 0x00006c80ff0477ac */ /* 0x000e6e0008000800 */
[----:B------:R-:W2:Y:S08]  /*0060*/  S2UR UR6, SR_CTAID.X ;  /* 0x00000000000679c3 */ /* 0x000eb00000002500 */
[----:B------:R-:W3:Y:S01]  /*0070*/  LDC.64 R18, c[0x0][0x390] ;  /* 0x0000e400ff127b82 */ /* 0x000ee20000000a00 */
[----:B-1----:R-:W-:-:S06]  /*0080*/  UIMAD UR5, UR5, UR4, URZ ;  /* 0x00000004050572a4 */ /* 0x002fcc000f8e02ff */
[----:B0-----:R-:W-:Y:S02]  /*0090*/  VIADD R3, R7, UR5 ;  /* 0x0000000507037c36 */ /* 0x001fe40008000000 */
[----:B--2---:R-:W-:-:S03]  /*00a0*/  IMAD R0, R0, UR6, R5 ;  /* 0x0000000600007c24 */ /* 0x004fc6000f8e0205 */
[----:B---3--:R-:W-:-:S04]  /*00b0*/  ISETP.GE.U32.AND P0, PT, R3, R18, PT ;  /* 0x000000120300720c */ /* 0x008fc80003f06070 */
[----:B------:R-:W-:-:S13]  /*00c0*/  ISETP.GE.U32.OR P0, PT, R0, R19, P0 ;  /* 0x000000130000720c */ /* 0x000fda0000706470 */
[----:B------:R-:W-:Y:S05]  /*00d0*/  @P0 EXIT ;  /* 0x000000000000094d */ /* 0x000fea0003800000 */
[----:B------:R-:W0:Y:S01]  /*00e0*/  LDCU UR7, c[0x0][0x398] ;  /* 0x00007300ff0777ac */ /* 0x000e220008000800 */
[----:B------:R-:W-:Y:S02]  /*00f0*/  HFMA2 R24, -RZ, RZ, 0, 0 ;  /* 0x00000000ff187431 */ /* 0x000fe400000001ff */
[----:B------:R-:W-:Y:S02]  /*0100*/  IMAD R2, R3, R19, R0 ;  /* 0x0000001303027224 */ /* 0x000fe400078e0200 */
[----:B------:R-:W-:Y:S01]  /*0110*/  IMAD.MOV.U32 R25, RZ, RZ, 0x3ff00000 ;  /* 0x3ff00000ff197424 */ /* 0x000fe200078e00ff */
[----:B------:R-:W1:Y:S01]  /*0120*/  LDCU.64 UR8, c[0x0][0x358] ;  /* 0x00006b00ff0877ac */ /* 0x000e620008000a00 */
[----:B0-----:R-:W-:-:S09]  /*0130*/  UISETP.GE.AND UP0, UPT, UR7, 0x1, UPT ;  /* 0x000000010700788c */ /* 0x001fd2000bf06270 */
[----:B-1----:R-:W-:Y:S05]  /*0140*/  BRA.U !UP0, `(.L_x_0) ;  /* 0x0000000908e47547 */ /* 0x002fea000b800000 */
[----:B------:R-:W-:Y:S01]  /*0150*/  UISETP.GE.U32.AND UP0, UPT, UR7, 0x10, UPT ;  /* 0x000000100700788c */ /* 0x000fe2000bf06070 */
[----:B------:R-:W-:Y:S01]  /*0160*/  IMAD R5, R18, R19, RZ ;  /* 0x0000001312057224 */ /* 0x000fe200078e02ff */
[----:B------:R-:W-:Y:S01]  /*0170*/  MOV R24, 0x0 ;  /* 0x0000000000187802 */ /* 0x000fe20000000f00 */
[----:B------:R-:W-:Y:S01]  /*0180*/  IMAD.MOV.U32 R25, RZ, RZ, 0x3ff00000 ;  /* 0x3ff00000ff197424 */ /* 0x000fe200078e00ff */
[----:B------:R-:W-:-:S05]  /*0190*/  UMOV UR4, URZ ;  /* 0x000000ff00047c82 */ /* 0x000fca0008000000 */
[----:B------:R-:W-:Y:S05]  /*01a0*/  BRA.U !UP0, `(.L_x_1) ;  /* 0x0000000508a07547 */ /* 0x000fea000b800000 */
[C---:B------:R-:W-:Y:S01]  /*01b0*/  IADD3 R4, PT, PT, R18.reuse, UR5, R7 ;  /* 0x0000000512047c10 */ /* 0x040fe2000fffe007 */
[C-C-:B------:R-:W-:Y:S01]  /*01c0*/  IMAD R8, R18.reuse, 0x3, R3.reuse ;  /* 0x0000000312087824 */ /* 0x140fe200078e0203 */
[CC--:B------:R-:W-:Y:S01]  /*01d0*/  LEA R6, R18.reuse, R3.reuse, 0x1 ;  /* 0x0000000312067211 */ /* 0x0c0fe200078e08ff */
[C-C-:B------:R-:W-:Y:S01]  /*01e0*/  IMAD R10, R18.reuse, 0x4, R3.reuse ;  /* 0x00000004120a7824 */ /* 0x140fe200078e0203 */
[C---:B------:R-:W-:Y:S01]  /*01f0*/  LEA R7, R18.reuse, R3, 0x3 ;  /* 0x0000000312077211 */ /* 0x040fe200078e18ff */
[C-C-:B------:R-:W-:Y:S01]  /*0200*/  IMAD R12, R18.reuse, 0x5, R3.reuse ;  /* 0x00000005120c7824 */ /* 0x140fe200078e0203 */
[----:B------:R-:W-:Y:S01]  /*0210*/  ULOP3.LUT UR4, UR7, 0x7ffffff0, URZ, 0xc0, !UPT ;  /* 0x7ffffff007047892 */ /* 0x000fe2000f8ec0ff */
[C-C-:B------:R-:W-:Y:S01]  /*0220*/  IMAD R14, R18.reuse, 0x6, R3.reuse ;  /* 0x00000006120e7824 */ /* 0x140fe200078e0203 */
[----:B------:R-:W-:Y:S01]  /*0230*/  MOV R24, 0x0 ;  /* 0x0000000000187802 */ /* 0x000fe20000000f00 */
[C-C-:B------:R-:W-:Y:S01]  /*0240*/  IMAD R16, R18.reuse, 0x7, R3.reuse ;  /* 0x0000000712107824 */ /* 0x140fe200078e0203 */
[----:B------:R-:W-:Y:S01]  /*0250*/  UIADD3 UR4, UPT, UPT, -UR4, URZ, URZ ;  /* 0x000000ff04047290 */ /* 0x000fe2000fffe1ff */
[----:B------:R-:W-:-:S02]  /*0260*/  IMAD R9, R18, 0x9, R3 ;  /* 0x0000000912097824 */ /* 0x000fc400078e0203 */
[C-C-:B------:R-:W-:Y:S02]  /*0270*/  IMAD R11, R18.reuse, 0xa, R3.reuse ;  /* 0x0000000a120b7824 */ /* 0x140fe400078e0203 */
[C-C-:B------:R-:W-:Y:S02]  /*0280*/  IMAD R13, R18.reuse, 0xb, R3.reuse ;  /* 0x0000000b120d7824 */ /* 0x140fe400078e0203 */
[C-C-:B------:R-:W-:Y:S02]  /*0290*/  IMAD R15, R18.reuse, 0xc, R3.reuse ;  /* 0x0000000c120f7824 */ /* 0x140fe400078e0203 */
[C-C-:B------:R-:W-:Y:S02]  /*02a0*/  IMAD R17, R18.reuse, 0xd, R3.reuse ;  /* 0x0000000d12117824 */ /* 0x140fe400078e0203 */
[C-C-:B------:R-:W-:Y:S02]  /*02b0*/  IMAD R32, R18.reuse, 0xe, R3.reuse ;  /* 0x0000000e12207824 */ /* 0x140fe400078e0203 */
[----:B------:R-:W-:-:S02]  /*02c0*/  IMAD R33, R18, 0xf, R3 ;  /* 0x0000000f12217824 */ /* 0x000fc400078e0203 */
[----:B------:R-:W-:Y:S02]  /*02d0*/  IMAD.MOV.U32 R34, RZ, RZ, R2 ;  /* 0x000000ffff227224 */ /* 0x000fe400078e0002 */
[----:B------:R-:W-:Y:S02]  /*02e0*/  IMAD.MOV.U32 R25, RZ, RZ, 0x3ff00000 ;  /* 0x3ff00000ff197424 */ /* 0x000fe400078e00ff */
[-CC-:B------:R-:W-:Y:S02]  /*02f0*/  IMAD R4, R4, R19.reuse, R0.reuse ;  /* 0x0000001304047224 */ /* 0x180fe400078e0200 */
[-CC-:B------:R-:W-:Y:S02]  /*0300*/  IMAD R6, R6, R19.reuse, R0.reuse ;  /* 0x0000001306067224 */ /* 0x180fe400078e0200 */
[-CC-:B------:R-:W-:Y:S02]  /*0310*/  IMAD R8, R8, R19.reuse, R0.reuse ;  /* 0x0000001308087224 */ /* 0x180fe400078e0200 */
[----:B------:R-:W-:-:S02]  /*0320*/  IMAD R10, R10, R19, R0 ;  /* 0x000000130a0a7224 */ /* 0x000fc400078e0200 */
[-CC-:B------:R-:W-:Y:S02]  /*0330*/  IMAD R12, R12, R19.reuse, R0.reuse ;  /* 0x000000130c0c7224 */ /* 0x180fe400078e0200 */
[-CC-:B------:R-:W-:Y:S02]  /*0340*/  IMAD R14, R14, R19.reuse, R0.reuse ;  /* 0x000000130e0e7224 */ /* 0x180fe400078e0200 */
        /* <DEDUP_REMOVED lines=8> */
[----:B------:R-:W-:-:S07]  /*03d0*/  IMAD R33, R33, R19, R0 ;  /* 0x0000001321217224 */ /* 0x000fce00078e0200 */
.L_x_2:
[----:B------:R-:W0:Y:S02]  /*03e0*/  LDC.64 R30, c[0x0][0x388] ;  /* 0x0000e200ff1e7b82 */ /* 0x000e240000000a00 */
[----:B0-----:R-:W-:-:S05]  /*03f0*/  IMAD.WIDE.U32 R26, R34, 0x8, R30 ;  /* 0x00000008221a7825 */ /* 0x001fca00078e001e */
[----:B------:R-:W2:Y:S01]  /*0400*/  LDG.E.64 R22, desc[UR8][R26.64] ;  /* 0x000000081a167981 */ /* 0x000ea2000c1e1b00 */
[----:B------:R-:W-:-:S05]  /*0410*/  IMAD.WIDE.U32 R36, R4, 0x8, R30 ;  /* 0x0000000804247825 */ /* 0x000fca00078e001e */
[----:B------:R0:W3:Y:S01]  /*0420*/  LDG.E.64 R20, desc[UR8][R36.64] ;  /* 0x0000000824147981 */ /* 0x0000e2000c1e1b00 */
[----:B------:R-:W-:-:S05]  /*0430*/  IMAD.WIDE.U32 R28, R6, 0x8, R30 ;  /* 0x00000008061c7825 */ /* 0x000fca00078e001e */
[----:B------:R-:W4:Y:S01]  /*0440*/  LDG.E.64 R26, desc[UR8][R28.64] ;  /* 0x000000081c1a7981 */ /* 0x000f22000c1e1b00 */
[----:B0-----:R-:W-:-:S05]  /*0450*/  IMAD.WIDE.U32 R36, R14, 0x8, R30 ;  /* 0x000000080e247825 */ /* 0x001fca00078e001e */
[----:B------:R0:W5:Y:S01]  /*0460*/  LDG.E.64 R28, desc[UR8][R36.64] ;  /* 0x00000008241c7981 */ /* 0x000162000c1e1b00 */
[----:B--2---:R-:W-:Y:S01]  /*0470*/  DMUL R22, R22, R24 ;  /* 0x0000001816167228 */ /* 0x004fe20000000000 */
[----:B------:R-:W-:-:S06]  /*0480*/  IMAD.WIDE.U32 R24, R8, 0x8, R30 ;  /* 0x0000000808187825 */ /* 0x000fcc00078e001e */
[----:B------:R-:W2:Y:S01]  /*0490*/  LDG.E.64 R24, desc[UR8][R24.64] ;  /* 0x0000000818187981 */ /* 0x000ea2000c1e1b00 */
[----:B---3--:R-:W-:Y:S01]  /*04a0*/  DMUL R20, R22, R20 ;  /* 0x0000001416147228 */ /* 0x008fe20000000000 */
[----:B------:R-:W-:-:S06]  /*04b0*/  IMAD.WIDE.U32 R22, R10, 0x8, R30 ;  /* 0x000000080a167825 */ /* 0x000fcc00078e001e */
[----:B------:R-:W3:Y:S01]  /*04c0*/  LDG.E.64 R22, desc[UR8][R22.64] ;  /* 0x0000000816167981 */ /* 0x000ee2000c1e1b00 */
[----:B----4-:R-:W-:Y:S01]  /*04d0*/  DMUL R26, R20, R26 ;  /* 0x0000001a141a7228 */ /* 0x010fe20000000000 */
[----:B------:R-:W-:-:S06]  /*04e0*/  IMAD.WIDE.U32 R20, R12, 0x8, R30 ;  /* 0x000000080c147825 */ /* 0x000fcc00078e001e */
[----:B------:R-:W4:Y:S01]  /*04f0*/  LDG.E.64 R20, desc[UR8][R20.64] ;  /* 0x0000000814147981 */ /* 0x000f22000c1e1b00 */
[----:B0-----:R-:W-:Y:S01]  /*0500*/  IMAD.WIDE.U32 R36, R11, 0x8, R30 ;  /* 0x000000080b247825 */ /* 0x001fe200078e001e */
[----:B--2---:R-:W-:-:S04]  /*0510*/  DMUL R24, R26, R24 ;  /* 0x000000181a187228 */ /* 0x004fc80000000000 */
[----:B------:R-:W2:Y:S04]  /*0520*/  LDG.E.64 R26, desc[UR8][R36.64] ;  /* 0x00000008241a7981 */ /* 0x000ea8000c1e1b00 */
[----:B---3--:R-:W-:Y:S01]  /*0530*/  DMUL R22, R24, R22 ;  /* 0x0000001618167228 */ /* 0x008fe20000000000 */
[----:B------:R-:W-:-:S06]  /*0540*/  IMAD.WIDE.U32 R24, R16, 0x8, R30 ;  /* 0x0000000810187825 */ /* 0x000fcc00078e001e */
[----:B------:R-:W3:Y:S01]  /*0550*/  LDG.E.64 R24, desc[UR8][R24.64] ;  /* 0x0000000818187981 */ /* 0x000ee2000c1e1b00 */
[----:B----4-:R-:W-:Y:S01]  /*0560*/  DMUL R20, R22, R20 ;  /* 0x0000001416147228 */ /* 0x010fe20000000000 */
[----:B------:R-:W-:-:S06]  /*0570*/  IMAD.WIDE.U32 R22, R7, 0x8, R30 ;  /* 0x0000000807167825 */ /* 0x000fcc00078e001e */
[----:B------:R-:W4:Y:S01]  /*0580*/  LDG.E.64 R22, desc[UR8][R22.64] ;  /* 0x0000000816167981 */ /* 0x000f22000c1e1b00 */
[----:B-----5:R-:W-:Y:S01]  /*0590*/  DMUL R28, R20, R28 ;  /* 0x0000001c141c7228 */ /* 0x020fe20000000000 */
[----:B------:R-:W-:-:S06]  /*05a0*/  IMAD.WIDE.U32 R20, R9, 0x8, R30 ;  /* 0x0000000809147825 */ /* 0x000fcc00078e001e */
[----:B------:R-:W5:Y:S01]  /*05b0*/  LDG.E.64 R20, desc[UR8][R20.64] ;  /* 0x0000000814147981 */ /* 0x000f62000c1e1b00 */
        /* <DEDUP_REMOVED lines=9> */
[----:B--2---:R-:W-:Y:S01]  /*0650*/  DMUL R26, R20, R26 ;  /* 0x0000001a141a7228 */ /* 0x004fe20000000000 */
[----:B------:R-:W-:-:S04]  /*0660*/  IMAD.WIDE.U32 R20, R32, 0x8, R30 ;  /* 0x0000000820147825 */ /* 0x000fc800078e001e */
[----:B------:R-:W-:Y:S02]  /*0670*/  IMAD.WIDE.U32 R30, R33, 0x8, R30 ;  /* 0x00000008211e7825 */ /* 0x000fe400078e001e */
[----:B------:R-:W2:Y:S04]  /*0680*/  LDG.E.64 R20, desc[UR8][R20.64] ;  /* 0x0000000814147981 */ /* 0x000ea8000c1e1b00 */
[----:B------:R-:W2:Y:S01]  /*0690*/  LDG.E.64 R30, desc[UR8][R30.64] ;  /* 0x000000081e1e7981 */ /* 0x000ea2000c1e1b00 */
[----:B------:R-:W-:-:S04]  /*06a0*/  UIADD3 UR4, UPT, UPT, UR4, 0x10, URZ ;  /* 0x0000001004047890 */ /* 0x000fc8000fffe0ff */
[----:B------:R-:W-:Y:S01]  /*06b0*/  UISETP.NE.AND UP0, UPT, UR4, URZ, UPT ;  /* 0x000000ff0400728c */ /* 0x000fe2000bf05270 */
[C---:B------:R-:W-:Y:S01]  /*06c0*/  LEA R34, R5.reuse, R34, 0x4 ;  /* 0x0000002205227211 */ /* 0x040fe200078e20ff */
[C---:B------:R-:W-:Y:S01]  /*06d0*/  IMAD R4, R5.reuse, 0x10, R4 ;  /* 0x0000001005047824 */ /* 0x040fe200078e0204 */
        /* <DEDUP_REMOVED lines=13> */
[----:B------:R-:W-:Y:S01]  /*07b0*/  IMAD R33, R5, 0x10, R33 ;  /* 0x0000001005217824 */ /* 0x000fe200078e0221 */
[----:B---3--:R-:W-:-:S08]  /*07c0*/  DMUL R26, R26, R28 ;  /* 0x0000001c1a1a7228 */ /* 0x008fd00000000000 */
[----:B----4-:R-:W-:-:S08]  /*07d0*/  DMUL R26, R26, R24 ;  /* 0x000000181a1a7228 */ /* 0x010fd00000000000 */
[----:B-----5:R-:W-:-:S08]  /*07e0*/  DMUL R26, R26, R22 ;  /* 0x000000161a1a7228 */ /* 0x020fd00000000000 */
[----:B--2---:R-:W-:-:S08]  /*07f0*/  DMUL R26, R26, R20 ;  /* 0x000000141a1a7228 */ /* 0x004fd00000000000 */
[----:B------:R-:W-:Y:S01]  /*0800*/  DMUL R24, R26, R30 ;  /* 0x0000001e1a187228 */ /* 0x000fe20000000000 */
[----:B------:R-:W-:Y:S10]  /*0810*/  BRA.U UP0, `(.L_x_2) ;  /* 0xfffffff900f07547 */ /* 0x000ff4000b83ffff */
[----:B------:R-:W-:-:S12]  /*0820*/  ULOP3.LUT UR4, UR7, 0x7ffffff0, URZ, 0xc0, !UPT ;  /* 0x7ffffff007047892 */ /* 0x000fd8000f8ec0ff */
.L_x_1:
[----:B------:R-:W-:-:S09]  /*0830*/  ULOP3.LUT UP0, UR5, UR7, 0xf, URZ, 0xc0, !UPT ;  /* 0x0000000f07057892 */ /* 0x000fd2000f80c0ff */
[----:B------:R-:W-:Y:S05]  /*0840*/  BRA.U !UP0, `(.L_x_0) ;  /* 0x0000000508247547 */ /* 0x000fea000b800000 */
[----:B------:R-:W-:Y:S02]  /*0850*/  UISETP.GE.U32.AND UP0, UPT, UR5, 0x8, UPT ;  /* 0x000000080500788c */ /* 0x000fe4000bf06070 */
[----:B------:R-:W-:-:S04]  /*0860*/  ULOP3.LUT UR6, UR7, 0x7, URZ, 0xc0, !UPT ;  /* 0x0000000707067892 */ /* 0x000fc8000f8ec0ff */
[----:B------:R-:W-:-:S03]  /*0870*/  UISETP.NE.AND UP1, UPT, UR6, URZ, UPT ;  /* 0x000000ff0600728c */ /* 0x000fc6000bf25270 */
[----:B------:R-:W-:Y:S08]  /*0880*/  BRA.U !UP0, `(.L_x_3) ;  /* 0x0000000108887547 */ /* 0x000ff0000b800000 */
[----:B------:R-:W0:Y:S01]  /*0890*/  LDC.64 R14, c[0x0][0x388] ;  /* 0x0000e200ff0e7b82 */ /* 0x000e220000000a00 */
[----:B------:R-:W-:-:S04]  /*08a0*/  IMAD R4, R5, UR4, R2 ;  /* 0x0000000405047c24 */ /* 0x000fc8000f8e0202 */
[----:B0-----:R-:W-:Y:S01]  /*08b0*/  IMAD.WIDE.U32 R12, R4, 0x8, R14 ;  /* 0x00000008040c7825 */ /* 0x001fe200078e000e */
[----:B------:R-:W-:-:S05]  /*08c0*/  IADD3 R4, PT, PT, R5, R4, RZ ;  /* 0x0000000405047210 */ /* 0x000fca0007ffe0ff */
[----:B------:R-:W2:Y:S01]  /*08d0*/  LDG.E.64 R12, desc[UR8][R12.64] ;  /* 0x000000080c0c7981 */ /* 0x000ea2000c1e1b00 */
[----:B------:R-:W-:-:S04]  /*08e0*/  IMAD.WIDE.U32 R22, R4, 0x8, R14 ;  /* 0x0000000804167825 */ /* 0x000fc800078e000e */
[C---:B------:R-:W-:Y:S02]  /*08f0*/  IMAD.IADD R4, R5.reuse, 0x1, R4 ;  /* 0x0000000105047824 */ /* 0x040fe400078e0204 */
[----:B------:R-:W3:Y:S02]  /*0900*/  LDG.E.64 R22, desc[UR8][R22.64] ;  /* 0x0000000816167981 */ /* 0x000ee4000c1e1b00 */
[----:B------:R-:W-:Y:S01]  /*0910*/  IMAD.WIDE.U32 R20, R4, 0x8, R14 ;  /* 0x0000000804147825 */ /* 0x000fe200078e000e */
[----:B------:R-:W-:-:S05]  /*0920*/  IADD3 R4, PT, PT, R5, R4, RZ ;  /* 0x0000000405047210 */ /* 0x000fca0007ffe0ff */
[----:B------:R-:W4:Y:S01]  /*0930*/  LDG.E.64 R20, desc[UR8][R20.64] ;  /* 0x0000000814147981 */ /* 0x000f22000c1e1b00 */
[----:B------:R-:W-:-:S04]  /*0940*/  IMAD.WIDE.U32 R16, R4, 0x8, R14 ;  /* 0x0000000804107825 */ /* 0x000fc800078e000e */
[C---:B------:R-:W-:Y:S02]  /*0950*/  IMAD.IADD R4, R5.reuse, 0x1, R4 ;  /* 0x0000000105047824 */ /* 0x040fe400078e0204 */
[----:B------:R-:W5:Y:S02]  /*0960*/  LDG.E.64 R16, desc[UR8][R16.64] ;  /* 0x0000000810107981 */ /* 0x000f64000c1e1b00 */
[----:B------:R-:W-:Y:S01]  /*0970*/  IMAD.WIDE.U32 R10, R4, 0x8, R14 ;  /* 0x00000008040a7825 */ /* 0x000fe200078e000e */
[----:B------:R-:W-:-:S05]  /*0980*/  IADD3 R4, PT, PT, R5, R4, RZ ;  /* 0x0000000405047210 */ /* 0x000fca0007ffe0ff */
[----:B------:R-:W5:Y:S01]  /*0990*/  LDG.E.64 R10, desc[UR8][R10.64] ;  /* 0x000000080a0a7981 */ /* 0x000f62000c1e1b00 */
[----:B------:R-:W-:-:S04]  /*09a0*/  IMAD.WIDE.U32 R8, R4, 0x8, R14 ;  /* 0x0000000804087825 */ /* 0x000fc800078e000e */
[C---:B------:R-:W-:Y:S02]  /*09b0*/  IMAD.IADD R4, R5.reuse, 0x1, R4 ;  /* 0x0000000105047824 */ /* 0x040fe400078e0204 */
[----:B------:R-:W5:Y:S02]  /*09c0*/  LDG.E.64 R8, desc[UR8][R8.64] ;  /* 0x0000000808087981 */ /* 0x000f64000c1e1b00 */
[----:B------:R-:W-:Y:S01]  /*09d0*/  IMAD.WIDE.U32 R6, R4, 0x8, R14 ;  /* 0x0000000804067825 */ /* 0x000fe200078e000e */
[----:B------:R-:W-:-:S05]  /*09e0*/  IADD3 R27, PT, PT, R5, R4, RZ ;  /* 0x00000004051b7210 */ /* 0x000fca0007ffe0ff */
[----:B------:R-:W5:Y:S01]  /*09f0*/  LDG.E.64 R6, desc[UR8][R6.64] ;  /* 0x0000000806067981 */ /* 0x000f62000c1e1b00 */
[----:B------:R-:W-:-:S06]  /*0a00*/  IMAD.WIDE.U32 R14, R27, 0x8, R14 ;  /* 0x000000081b0e7825 */ /* 0x000fcc00078e000e */
[----:B------:R-:W5:Y:S01]  /*0a10*/  LDG.E.64 R14, desc[UR8][R14.64] ;  /* 0x000000080e0e7981 */ /* 0x000f62000c1e1b00 */
[----:B------:R-:W-:Y:S01]  /*0a20*/  UIADD3 UR4, UPT, UPT, UR4, 0x8, URZ ;  /* 0x0000000804047890 */ /* 0x000fe2000fffe0ff */
[----:B--2---:R-:W-:-:S08]  /*0a30*/  DMUL R12, R24, R12 ;  /* 0x0000000c180c7228 */ /* 0x004fd00000000000 */
[----:B---3--:R-:W-:-:S08]  /*0a40*/  DMUL R12, R12, R22 ;  /* 0x000000160c0c7228 */ /* 0x008fd00000000000 */
[----:B----4-:R-:W-:-:S08]  /*0a50*/  DMUL R12, R12, R20 ;  /* 0x000000140c0c7228 */ /* 0x010fd00000000000 */
[----:B-----5:R-:W-:-:S08]  /*0a60*/  DMUL R12, R12, R16 ;  /* 0x000000100c0c7228 */ /* 0x020fd00000000000 */
[----:B------:R-:W-:-:S08]  /*0a70*/  DMUL R10, R12, R10 ;  /* 0x0000000a0c0a7228 */ /* 0x000fd00000000000 */
[----:B------:R-:W-:-:S08]  /*0a80*/  DMUL R8, R10, R8 ;  /* 0x000000080a087228 */ /* 0x000fd00000000000 */
[----:B------:R-:W-:-:S08]  /*0a90*/  DMUL R8, R8, R6 ;  /* 0x0000000608087228 */ /* 0x000fd00000000000 */
[----:B------:R-:W-:-:S11]  /*0aa0*/  DMUL R24, R8, R14 ;  /* 0x0000000e08187228 */ /* 0x000fd60000000000 */
.L_x_3:
[----:B------:R-:W-:Y:S05]  /*0ab0*/  BRA.U !UP1, `(.L_x_0) ;  /* 0x0000000109887547 */ /* 0x000fea000b800000 */
[----:B------:R-:W-:Y:S02]  /*0ac0*/  UISETP.GE.U32.AND UP0, UPT, UR6, 0x4, UPT ;  /* 0x000000040600788c */ /* 0x000fe4000bf06070 */
[----:B------:R-:W-:-:S04]  /*0ad0*/  ULOP3.LUT UR5, UR7, 0x3, URZ, 0xc0, !UPT ;  /* 0x0000000307057892 */ /* 0x000fc8000f8ec0ff */
[----:B------:R-:W-:-:S03]  /*0ae0*/  UISETP.NE.AND UP1, UPT, UR5, URZ, UPT ;  /* 0x000000ff0500728c */ /* 0x000fc6000bf25270 */
[----:B------:R-:W-:Y:S08]  /*0af0*/  BRA.U !UP0, `(.L_x_4) ;  /* 0x0000000108487547 */ /* 0x000ff0000b800000 */
[----:B------:R-:W0:Y:S01]  /*0b00*/  LDC.64 R6, c[0x0][0x388] ;  /* 0x0000e200ff067b82 */ /* 0x000e220000000a00 */
[----:B------:R-:W-:-:S04]  /*0b10*/  IMAD R4, R5, UR4, R2 ;  /* 0x0000000405047c24 */ /* 0x000fc8000f8e0202 */
[----:B0-----:R-:W-:-:S04]  /*0b20*/  IMAD.WIDE.U32 R8, R4, 0x8, R6 ;  /* 0x0000000804087825 */ /* 0x001fc800078e0006 */
[C---:B------:R-:W-:Y:S02]  /*0b30*/  IMAD.IADD R4, R5.reuse, 0x1, R4 ;  /* 0x0000000105047824 */ /* 0x040fe400078e0204 */
[----:B------:R-:W2:Y:S02]  /*0b40*/  LDG.E.64 R8, desc[UR8][R8.64] ;  /* 0x0000000808087981 */ /* 0x000ea4000c1e1b00 */
[----:B------:R-:W-:Y:S01]  /*0b50*/  IMAD.WIDE.U32 R10, R4, 0x8, R6 ;  /* 0x00000008040a7825 */ /* 0x000fe200078e0006 */
[----:B------:R-:W-:-:S05]  /*0b60*/  IADD3 R4, PT, PT, R5, R4, RZ ;  /* 0x0000000405047210 */ /* 0x000fca0007ffe0ff */
[----:B------:R-:W3:Y:S01]  /*0b70*/  LDG.E.64 R10, desc[UR8][R10.64] ;  /* 0x000000080a0a7981 */ /* 0x000ee2000c1e1b00 */
[----:B------:R-:W-:-:S04]  /*0b80*/  IMAD.WIDE.U32 R12, R4, 0x8, R6 ;  /* 0x00000008040c7825 */ /* 0x000fc800078e0006 */
[----:B------:R-:W-:Y:S02]  /*0b90*/  IMAD.IADD R15, R5, 0x1, R4 ;  /* 0x00000001050f7824 */ /* 0x000fe400078e0204 */
[----:B------:R-:W4:Y:S02]  /*0ba0*/  LDG.E.64 R12, desc[UR8][R12.64] ;  /* 0x000000080c0c7981 */ /* 0x000f24000c1e1b00 */
[----:B------:R-:W-:-:S06]  /*0bb0*/  IMAD.WIDE.U32 R6, R15, 0x8, R6 ;  /* 0x000000080f067825 */ /* 0x000fcc00078e0006 */
[----:B------:R-:W5:Y:S01]  /*0bc0*/  LDG.E.64 R6, desc[UR8][R6.64] ;  /* 0x0000000806067981 */ /* 0x000f62000c1e1b00 */
[----:B------:R-:W-:Y:S01]  /*0bd0*/  UIADD3 UR4, UPT, UPT, UR4, 0x4, URZ ;  /* 0x0000000404047890 */ /* 0x000fe2000fffe0ff */
[----:B--2---:R-:W-:-:S08]  /*0be0*/  DMUL R24, R24, R8 ;  /* 0x0000000818187228 */ /* 0x004fd00000000000 */
[----:B---3--:R-:W-:-:S08]  /*0bf0*/  DMUL R24, R24, R10 ;  /* 0x0000000a18187228 */ /* 0x008fd00000000000 */
[----:B----4-:R-:W-:-:S08]  /*0c00*/  DMUL R24, R24, R12 ;  /* 0x0000000c18187228 */ /* 0x010fd00000000000 */
[----:B-----5:R-:W-:-:S11]  /*0c10*/  DMUL R24, R24, R6 ;  /* 0x0000000618187228 */ /* 0x020fd60000000000 */
.L_x_4:
[----:B------:R-:W-:Y:S05]  /*0c20*/  BRA.U !UP1, `(.L_x_0) ;  /* 0x00000001092c7547 */ /* 0x000fea000b800000 */
[----:B------:R-:W0:Y:S01]  /*0c30*/  LDC.64 R8, c[0x0][0x388] ;  /* 0x0000e200ff087b82 */ /* 0x000e220000000a00 */
[----:B------:R-:W-:Y:S01]  /*0c40*/  IMAD R3, R18, UR4, R3 ;  /* 0x0000000412037c24 */ /* 0x000fe2000f8e0203 */
[----:B------:R-:W-:-:S03]  /*0c50*/  UIADD3 UR5, UPT, UPT, -UR5, URZ, URZ ;  /* 0x000000ff05057290 */ /* 0x000fc6000fffe1ff */
[----:B------:R-:W-:-:S09]  /*0c60*/  IMAD R0, R3, R19, R0 ;  /* 0x0000001303007224 */ /* 0x000fd200078e0200 */
.L_x_5:
[----:B0-----:R-:W-:-:S06]  /*0c70*/  IMAD.WIDE.U32 R6, R0, 0x8, R8 ;  /* 0x0000000800067825 */ /* 0x001fcc00078e0008 */
[----:B------:R-:W2:Y:S01]  /*0c80*/  LDG.E.64 R6, desc[UR8][R6.64] ;  /* 0x0000000806067981 */ /* 0x000ea2000c1e1b00 */
[----:B------:R-:W-:Y:S01]  /*0c90*/  UIADD3 UR5, UPT, UPT, UR5, 0x1, URZ ;  /* 0x0000000105057890 */ /* 0x000fe2000fffe0ff */
[----:B------:R-:W-:-:S03]  /*0ca0*/  IADD3 R0, PT, PT, R5, R0, RZ ;  /* 0x0000000005007210 */ /* 0x000fc60007ffe0ff */
[----:B------:R-:W-:Y:S01]  /*0cb0*/  UISETP.NE.AND UP0, UPT, UR5, URZ, UPT ;  /* 0x000000ff0500728c */ /* 0x000fe2000bf05270 */
[----:B--2---:R-:W-:-:S08]  /*0cc0*/  DMUL R24, R6, R24 ;  /* 0x0000001806187228 */ /* 0x004fd00000000000 */
[----:B------:R-:W-:Y:S05]  /*0cd0*/  BRA.U UP0, `(.L_x_5) ;  /* 0xfffffffd00e47547 */ /* 0x000fea000b83ffff */
.L_x_0:
[----:B------:R-:W0:Y:S08]  /*0ce0*/  I2F.F64 R6, UR7 ;  /* 0x0000000700067d12 */ /* 0x000e300008201c00 */
[----:B0-----:R-:W0:Y:S01]  /*0cf0*/  MUFU.RCP64H R5, R7 ;  /* 0x0000000700057308 */ /* 0x001e220000001800 */
[----:B------:R-:W-:-:S05]  /*0d00*/  VIADD R4, R7, 0x300402 ;  /* 0x0030040207047836 */ /* 0x000fca0000000000 */
[----:B------:R-:W-:Y:S01]  /*0d10*/  FSETP.GEU.AND P0, PT, |R4|, 5.8789094863358348022e-39, PT ;  /* 0x004004020400780b */ /* 0x000fe20003f0e200 */
[----:B0-----:R-:W-:-:S08]  /*0d20*/  DFMA R8, -R6, R4, 1 ;  /* 0x3ff000000608742b */ /* 0x001fd00000000104 */
[----:B------:R-:W-:-:S08]  /*0d30*/  DFMA R8, R8, R8, R8 ;  /* 0x000000080808722b */ /* 0x000fd00000000008 */
[----:B------:R-:W-:-:S08]  /*0d40*/  DFMA R8, R4, R8, R4 ;  /* 0x000000080408722b */ /* 0x000fd00000000004 */
[----:B------:R-:W-:-:S08]  /*0d50*/  DFMA R10, -R6, R8, 1 ;  /* 0x3ff00000060a742b */ /* 0x000fd00000000108 */
[----:B------:R-:W-:Y:S01]  /*0d60*/  DFMA R4, R8, R10, R8 ;  /* 0x0000000a0804722b */ /* 0x000fe20000000008 */
[----:B------:R-:W-:Y:S10]  /*0d70*/  @P0 BRA `(.L_x_6) ;  /* 0x0000000000180947 */ /* 0x000ff40003800000 */
[----:B------:R-:W-:-:S04]  /*0d80*/  LOP3.LUT R0, R7, 0x7fffffff, RZ, 0xc0, !PT ;  /* 0x7fffffff07007812 */ /* 0x000fc800078ec0ff */
[----:B------:R-:W-:Y:S02]  /*0d90*/  IADD3 R8, PT, PT, R0, -0x100000, RZ ;  /* 0xfff0000000087810 */ /* 0x000fe40007ffe0ff */
[----:B------:R-:W-:-:S07]  /*0da0*/  MOV R0, 0xdc0 ;  /* 0x00000dc000007802 */ /* 0x000fce0000000f00 */
[----:B------:R-:W-:Y:S05]  /*0db0*/  CALL.REL.NOINC `($__internal_0_$__cuda_sm20_dblrcp_rn_slowpath_v3) ;  /* 0x0000000400387944 */ /* 0x000fea0003c00000 */
[----:B------:R-:W-:Y:S01]  /*0dc0*/  IMAD.MOV.U32 R4, RZ, RZ, R6 ;  /* 0x000000ffff047224 */ /* 0x000fe200078e0006 */
[----:B------:R-:W-:-:S07]  /*0dd0*/  MOV R5, R7 ;  /* 0x0000000700057202 */ /* 0x000fce0000000f00 */
.L_x_6:
[----:B------:R-:W-:Y:S01]  /*0de0*/  SHF.R.U32.HI R0, RZ, 0x14, R5 ;  /* 0x00000014ff007819 */ /* 0x000fe20000011605 */
[----:B------:R-:W-:Y:S01]  /*0df0*/  DSETP.NEU.AND P2, PT, R24, RZ, PT ;  /* 0x000000ff1800722a */ /* 0x000fe20003f4d000 */
[----:B------:R-:W-:Y:S02]  /*0e00*/  BSSY.RECONVERGENT B0, `(.L_x_7) ;  /* 0x0000021000007945 */ /* 0x000fe40003800200 */
[----:B------:R-:W-:-:S03]  /*0e10*/  LOP3.LUT R0, R0, 0x7ff, RZ, 0xc0, !PT ;  /* 0x000007ff00007812 */ /* 0x000fc600078ec0ff */
[----:B------:R-:W-:Y:S02]  /*0e20*/  ISETP.GE.OR P3, PT, R5, RZ, P2 ;  /* 0x000000ff0500720c */ /* 0x000fe40001766670 */
[----:B------:R-:W-:-:S05]  /*0e30*/  VIADD R3, R0, 0xfffffc0c ;  /* 0xfffffc0c00037836 */ /* 0x000fca0000000000 */
[CC--:B------:R-:W-:Y:S02]  /*0e40*/  SHF.L.U32 R0, R4.reuse, R3.reuse, RZ ;  /* 0x0000000304007219 */ /* 0x0c0fe400000006ff */
[----:B------:R-:W-:Y:S02]  /*0e50*/  SHF.L.U64.HI R3, R4, R3, R5 ;  /* 0x0000000304037219 */ /* 0x000fe40000010205 */
[----:B------:R-:W-:Y:S02]  /*0e60*/  ISETP.NE.U32.AND P0, PT, R0, RZ, PT ;  /* 0x000000ff0000720c */ /* 0x000fe40003f05070 */
[----:B------:R-:W-:Y:S02]  /*0e70*/  @!P2 MOV R6, RZ ;  /* 0x000000ff0006a202 */ /* 0x000fe40000000f00 */
[----:B------:R-:W-:-:S04]  /*0e80*/  ISETP.NE.AND.EX P0, PT, R3, -0x80000000, PT, P0 ;  /* 0x800000000300780c */ /* 0x000fc80003f05300 */
[----:B------:R-:W-:-:S09]  /*0e90*/  PLOP3.LUT P1, PT, P0, PT, PT, 0x8, 0x80 ;  /* 0x000000000080781c */ /* 0x000fd2000072e170 */
[----:B------:R-:W-:-:S06]  /*0ea0*/  @!P2 DSETP.NEU.AND P1, PT, |R4|, 0.5, !P0 ;  /* 0x3fe000000400a42a */ /* 0x000fcc000472d200 */
[----:B------:R-:W-:-:S04]  /*0eb0*/  @!P2 SEL R7, R25, RZ, P1 ;  /* 0x000000ff1907a207 */ /* 0x000fc80000800000 */
[----:B------:R-:W-:Y:S01]  /*0ec0*/  @!P3 LOP3.LUT R7, R7, 0x7ff00000, RZ, 0xfc, !PT ;  /* 0x7ff000000707b812 */ /* 0x000fe200078efcff */
[----:B------:R-:W-:Y:S06]  /*0ed0*/  @!P2 BRA `(.L_x_8) ;  /* 0x00000000004ca947 */ /* 0x000fec0003800000 */
[----:B------:R-:W-:Y:S01]  /*0ee0*/  DADD R8, -RZ, |R24| ;  /* 0x00000000ff087229 */ /* 0x000fe20000000518 */
[----:B------:R-:W-:Y:S01]  /*0ef0*/  BSSY.RECONVERGENT B1, `(.L_x_9) ;  /* 0x0000005000017945 */ /* 0x000fe20003800200 */
[----:B------:R-:W-:Y:S01]  /*0f00*/  IMAD.MOV.U32 R14, RZ, RZ, R4 ;  /* 0x000000ffff0e7224 */ /* 0x000fe200078e0004 */
[----:B------:R-:W-:Y:S02]  /*0f10*/  MOV R3, R5 ;  /* 0x0000000500037202 */ /* 0x000fe40000000f00 */
[----:B------:R-:W-:-:S07]  /*0f20*/  MOV R0, 0xf40 ;  /* 0x00000f4000007802 */ /* 0x000fce0000000f00 */
[----:B------:R-:W-:Y:S05]  /*0f30*/  CALL.REL.NOINC `($_Z13geometricMeanPdS_jjid$__internal_accurate_pow) ;  /* 0x0000000400787944 */ /* 0x000fea0003c00000 */
[----:B------:R-:W-:Y:S05]  /*0f40*/  BSYNC.RECONVERGENT B1 ;  /* 0x0000000000017941 */ /* 0x000fea0003800200 */
.L_x_9:
[----:B------:R-:W0:Y:S01]  /*0f50*/  FRND.F64.TRUNC R6, R4 ;  /* 0x0000000400067313 */ /* 0x000e22000030d800 */
[----:B------:R-:W-:Y:S01]  /*0f60*/  IMAD.MOV.U32 R8, RZ, RZ, R3 ;  /* 0x000000ffff087224 */ /* 0x000fe200078e0003 */
[----:B------:R-:W-:Y:S02]  /*0f70*/  MOV R9, R10 ;  /* 0x0000000a00097202 */ /* 0x000fe40000000f00 */
[----:B------:R-:W-:-:S04]  /*0f80*/  ISETP.GE.AND P2, PT, R25, RZ, PT ;  /* 0x000000ff1900720c */ /* 0x000fc80003f46270 */
[----:B------:R-:W-:Y:S02]  /*0f90*/  DADD R8, -RZ, -R8 ;  /* 0x00000000ff087229 */ /* 0x000fe40000000908 */
[----:B0-----:R-:W-:-:S08]  /*0fa0*/  DSETP.NEU.AND P0, PT, R4, R6, PT ;  /* 0x000000060400722a */ /* 0x001fd00003f0d000 */
[-C--:B------:R-:W-:Y:S02]  /*0fb0*/  FSEL R6, R8, R3.reuse, P1 ;  /* 0x0000000308067208 */ /* 0x080fe40000800000 */
[-C--:B------:R-:W-:Y:S02]  /*0fc0*/  FSEL R7, R9, R10.reuse, P1 ;  /* 0x0000000a09077208 */ /* 0x080fe40000800000 */
[----:B------:R-:W-:Y:S02]  /*0fd0*/  FSEL R6, R6, R3, !P2 ;  /* 0x0000000306067208 */ /* 0x000fe40005000000 */
[----:B------:R-:W-:Y:S02]  /*0fe0*/  FSEL R7, R7, R10, !P2 ;  /* 0x0000000a07077208 */ /* 0x000fe40005000000 */
[----:B------:R-:W-:Y:S02]  /*0ff0*/  @P0 FSEL R6, R6, RZ, P2 ;  /* 0x000000ff06060208 */ /* 0x000fe40001000000 */
[----:B------:R-:W-:-:S07]  /*1000*/  @P0 FSEL R7, R7, -QNAN , P2 ;  /* 0xfff8000007070808 */ /* 0x000fce0001000000 */
.L_x_8:
[----:B------:R-:W-:Y:S05]  /*1010*/  BSYNC.RECONVERGENT B0 ;  /* 0x0000000000007941 */ /* 0x000fea0003800200 */
.L_x_7:
[----:B------:R-:W-:Y:S01]  /*1020*/  DADD R8, R4, R24 ;  /* 0x0000000004087229 */ /* 0x000fe20000000018 */
[----:B------:R-:W-:Y:S09]  /*1030*/  BSSY.RECONVERGENT B0, `(.L_x_10) ;  /* 0x000001c000007945 */ /* 0x000ff20003800200 */
[----:B------:R-:W-:-:S04]  /*1040*/  LOP3.LUT R8, R9, 0x7ff00000, RZ, 0xc0, !PT ;  /* 0x7ff0000009087812 */ /* 0x000fc800078ec0ff */
[----:B------:R-:W-:-:S13]  /*1050*/  ISETP.NE.AND P0, PT, R8, 0x7ff00000, PT ;  /* 0x7ff000000800780c */ /* 0x000fda0003f05270 */
[----:B------:R-:W-:Y:S05]  /*1060*/  @P0 BRA `(.L_x_11) ;  /* 0x0000000000600947 */ /* 0x000fea0003800000 */
[----:B------:R-:W-:-:S14]  /*1070*/  DSETP.NAN.AND P0, PT, R24, R24, PT ;  /* 0x000000181800722a */ /* 0x000fdc0003f08000 */
[----:B------:R-:W-:Y:S01]  /*1080*/  @P0 DADD R6, R4, R24 ;  /* 0x0000000004060229 */ /* 0x000fe20000000018 */
[----:B------:R-:W-:Y:S10]  /*1090*/  @P0 BRA `(.L_x_11) ;  /* 0x0000000000540947 */ /* 0x000ff40003800000 */
[----:B------:R-:W-:-:S14]  /*10a0*/  DSETP.NEU.AND P0, PT, |R4|, +INF , PT ;  /* 0x7ff000000400742a */ /* 0x000fdc0003f0d200 */
[----:B------:R-:W-:Y:S05]  /*10b0*/  @P0 BRA `(.L_x_12) ;  /* 0x0000000000200947 */ /* 0x000fea0003800000 */
[----:B------:R-:W-:Y:S01]  /*10c0*/  ISETP.GE.AND P1, PT, R5, RZ, PT ;  /* 0x000000ff0500720c */ /* 0x000fe20003f26270 */
[----:B------:R-:W-:-:S06]  /*10d0*/  DSETP.GT.AND P0, PT, |R24|, 1, PT ;  /* 0x3ff000001800742a */ /* 0x000fcc0003f04200 */
[----:B------:R-:W-:Y:S01]  /*10e0*/  SEL R6, RZ, 0x7ff00000, !P0 ;  /* 0x7ff00000ff067807 */ /* 0x000fe20004000000 */
[----:B------:R-:W-:-:S05]  /*10f0*/  DSETP.NEU.AND P0, PT, R24, -1, PT ;  /* 0xbff000001800742a */ /* 0x000fca0003f0d000 */
[----:B------:R-:W-:-:S04]  /*1100*/  @!P1 LOP3.LUT R6, R6, 0x7ff00000, RZ, 0x3c, !PT ;  /* 0x7ff0000006069812 */ /* 0x000fc800078e3cff */
[----:B------:R-:W-:Y:S01]  /*1110*/  SEL R7, R6, 0x3ff00000, P0 ;  /* 0x3ff0000006077807 */ /* 0x000fe20000000000 */
[----:B------:R-:W-:Y:S01]  /*1120*/  IMAD.MOV.U32 R6, RZ, RZ, RZ ;  /* 0x000000ffff067224 */ /* 0x000fe200078e00ff */
[----:B------:R-:W-:Y:S06]  /*1130*/  BRA `(.L_x_11) ;  /* 0x00000000002c7947 */ /* 0x000fec0003800000 */
.L_x_12:
[----:B------:R-:W-:-:S14]  /*1140*/  DSETP.NEU.AND P0, PT, |R24|, +INF , PT ;  /* 0x7ff000001800742a */ /* 0x000fdc0003f0d200 */
[----:B------:R-:W-:Y:S05]  /*1150*/  @P0 BRA `(.L_x_11) ;  /* 0x0000000000240947 */ /* 0x000fea0003800000 */
[----:B------:R-:W-:Y:S01]  /*1160*/  ISETP.GE.AND P0, PT, R5, RZ, PT ;  /* 0x000000ff0500720c */ /* 0x000fe20003f06270 */
[----:B------:R-:W-:Y:S01]  /*1170*/  IMAD.MOV.U32 R6, RZ, RZ, RZ ;  /* 0x000000ffff067224 */ /* 0x000fe200078e00ff */
[----:B------:R-:W-:Y:S02]  /*1180*/  ISETP.GE.AND P2, PT, R25, RZ, PT ;  /* 0x000000ff1900720c */ /* 0x000fe40003f46270 */
[----:B------:R-:W-:Y:S02]  /*1190*/  LOP3.LUT R0, R5, 0x7fffffff, RZ, 0xc0, !PT ;  /* 0x7fffffff05007812 */ /* 0x000fe400078ec0ff */
[----:B------:R-:W-:Y:S02]  /*11a0*/  SEL R7, RZ, 0x7ff00000, !P0 ;  /* 0x7ff00000ff077807 */ /* 0x000fe40004000000 */
[----:B------:R-:W-:Y:S02]  /*11b0*/  ISETP.NE.AND P0, PT, R0, 0x3fe00000, PT ;  /* 0x3fe000000000780c */ /* 0x000fe40003f05270 */
[----:B------:R-:W-:-:S04]  /*11c0*/  IADD3 R0, PT, PT, R7, -0x80000000, RZ ;  /* 0x8000000007007810 */ /* 0x000fc80007ffe0ff */
[----:B------:R-:W-:-:S04]  /*11d0*/  SEL R0, R0, R7, P0 ;  /* 0x0000000700007207 */ /* 0x000fc80000000000 */
[----:B------:R-:W-:-:S07]  /*11e0*/  @!P2 SEL R7, R0, R7, P1 ;  /* 0x000000070007a207 */ /* 0x000fce0000800000 */
.L_x_11:
[----:B------:R-:W-:Y:S05]  /*11f0*/  BSYNC.RECONVERGENT B0 ;  /* 0x0000000000007941 */ /* 0x000fea0003800200 */
.L_x_10:
[----:B------:R-:W0:Y:S01]  /*1200*/  LDC.64 R8, c[0x0][0x380] ;  /* 0x0000e000ff087b82 */ /* 0x000e220000000a00 */
[----:B------:R-:W-:Y:S02]  /*1210*/  DSETP.NEU.AND P0, PT, R24, 1, PT ;  /* 0x3ff000001800742a */ /* 0x000fe40003f0d000 */
[----:B------:R-:W-:-:S04]  /*1220*/  DSETP.NEU.AND P1, PT, R4, RZ, PT ;  /* 0x000000ff0400722a */ /* 0x000fc80003f2d000 */
[----:B------:R-:W-:Y:S02]  /*1230*/  FSEL R4, R6, RZ, P0 ;  /* 0x000000ff06047208 */ /* 0x000fe40000000000 */
[----:B------:R-:W-:Y:S02]  /*1240*/  FSEL R6, R7, 1.875, P0 ;  /* 0x3ff0000007067808 */ /* 0x000fe40000000000 */
[----:B------:R-:W-:Y:S02]  /*1250*/  FSEL R4, R4, RZ, P1 ;  /* 0x000000ff04047208 */ /* 0x000fe40000800000 */
[----:B------:R-:W-:Y:S01]  /*1260*/  FSEL R5, R6, 1.875, P1 ;  /* 0x3ff0000006057808 */ /* 0x000fe20000800000 */
[----:B0-----:R-:W-:-:S05]  /*1270*/  IMAD.WIDE R2, R2, 0x8, R8 ;  /* 0x0000000802027825 */ /* 0x001fca00078e0208 */
[----:B------:R-:W-:Y:S01]  /*1280*/  STG.E.64 desc[UR8][R2.64], R4 ;  /* 0x0000000402007986 */ /* 0x000fe2000c101b08 */
[----:B------:R-:W-:Y:S05]  /*1290*/  EXIT ;  /* 0x000000000000794d */ /* 0x000fea0003800000 */
        .weak           $__internal_0_$__cuda_sm20_dblrcp_rn_slowpath_v3
        .type           $__internal_0_$__cuda_sm20_dblrcp_rn_slowpath_v3,@function
        .size           $__internal_0_$__cuda_sm20_dblrcp_rn_slowpath_v3,($_Z13geometricMeanPdS_jjid$__internal_accurate_pow - $__internal_0_$__cuda_sm20_dblrcp_rn_slowpath_v3)
$__internal_0_$__cuda_sm20_dblrcp_rn_slowpath_v3:
[----:B------:R-:W-:Y:S01]  /*12a0*/  MOV R4, R6 ;  /* 0x0000000600047202 */ /* 0x000fe20000000f00 */
[----:B------:R-:W-:-:S06]  /*12b0*/  IMAD.MOV.U32 R5, RZ, RZ, R7 ;  /* 0x000000ffff057224 */ /* 0x000fcc00078e0007 */
[----:B------:R-:W-:-:S14]  /*12c0*/  DSETP.GTU.AND P0, PT, |R4|, +INF , PT ;  /* 0x7ff000000400742a */ /* 0x000fdc0003f0c200 */
[----:B------:R-:W-:Y:S05]  /*12d0*/  @P0 BRA `(.L_x_13) ;  /* 0x00000000007c0947 */ /* 0x000fea0003800000 */
[----:B------:R-:W-:-:S04]  /*12e0*/  LOP3.LUT R3, R7, 0x7fffffff, RZ, 0xc0, !PT ;  /* 0x7fffffff07037812 */ /* 0x000fc800078ec0ff */
[----:B------:R-:W-:-:S04]  /*12f0*/  IADD3 R6, PT, PT, R3, -0x1, RZ ;  /* 0xffffffff03067810 */ /* 0x000fc80007ffe0ff */
[----:B------:R-:W-:-:S13]  /*1300*/  ISETP.GE.U32.AND P0, PT, R6, 0x7fefffff, PT ;  /* 0x7fefffff0600780c */ /* 0x000fda0003f06070 */
[----:B------:R-:W-:Y:S01]  /*1310*/  @P0 LOP3.LUT R7, R5, 0x7ff00000, RZ, 0x3c, !PT ;  /* 0x7ff0000005070812 */ /* 0x000fe200078e3cff */
[----:B------:R-:W-:Y:S01]  /*1320*/  @P0 IMAD.MOV.U32 R6, RZ, RZ, RZ ;  /* 0x000000ffff060224 */ /* 0x000fe200078e00ff */
[----:B------:R-:W-:Y:S06]  /*1330*/  @P0 BRA `(.L_x_14) ;  /* 0x00000000006c0947 */ /* 0x000fec0003800000 */
[----:B------:R-:W-:-:S13]  /*1340*/  ISETP.GE.U32.AND P0, PT, R3, 0x1000001, PT ;  /* 0x010000010300780c */ /* 0x000fda0003f06070 */
[----:B------:R-:W-:Y:S05]  /*1350*/  @!P0 BRA `(.L_x_15) ;  /* 0x0000000000348947 */ /* 0x000fea0003800000 */
[----:B------:R-:W-:Y:S01]  /*1360*/  IADD3 R7, PT, PT, R5, -0x3fe00000, RZ ;  /* 0xc020000005077810 */ /* 0x000fe20007ffe0ff */
[----:B------:R-:W-:-:S03]  /*1370*/  IMAD.MOV.U32 R6, RZ, RZ, R4 ;  /* 0x000000ffff067224 */ /* 0x000fc600078e0004 */
[----:B------:R-:W0:Y:S03]  /*1380*/  MUFU.RCP64H R9, R7 ;  /* 0x0000000700097308 */ /* 0x000e260000001800 */
[----:B0-----:R-:W-:-:S08]  /*1390*/  DFMA R10, -R6, R8, 1 ;  /* 0x3ff00000060a742b */ /* 0x001fd00000000108 */
[----:B------:R-:W-:-:S08]  /*13a0*/  DFMA R10, R10, R10, R10 ;  /* 0x0000000a0a0a722b */ /* 0x000fd0000000000a */
[----:B------:R-:W-:-:S08]  /*13b0*/  DFMA R10, R8, R10, R8 ;  /* 0x0000000a080a722b */ /* 0x000fd00000000008 */
[----:B------:R-:W-:-:S08]  /*13c0*/  DFMA R8, -R6, R10, 1 ;  /* 0x3ff000000608742b */ /* 0x000fd0000000010a */
[----:B------:R-:W-:-:S08]  /*13d0*/  DFMA R8, R10, R8, R10 ;  /* 0x000000080a08722b */ /* 0x000fd0000000000a */
[----:B------:R-:W-:-:S08]  /*13e0*/  DMUL R8, R8, 2.2250738585072013831e-308 ;  /* 0x0010000008087828 */ /* 0x000fd00000000000 */
[----:B------:R-:W-:-:S08]  /*13f0*/  DFMA R4, -R4, R8, 1 ;  /* 0x3ff000000404742b */ /* 0x000fd00000000108 */
[----:B------:R-:W-:-:S08]  /*1400*/  DFMA R4, R4, R4, R4 ;  /* 0x000000040404722b */ /* 0x000fd00000000004 */
[----:B------:R-:W-:Y:S01]  /*1410*/  DFMA R6, R8, R4, R8 ;  /* 0x000000040806722b */ /* 0x000fe20000000008 */
[----:B------:R-:W-:Y:S10]  /*1420*/  BRA `(.L_x_14) ;  /* 0x0000000000307947 */ /* 0x000ff40003800000 */
.L_x_15:
[----:B------:R-:W-:Y:S01]  /*1430*/  DMUL R4, R4, 8.11296384146066816958e+31 ;  /* 0x4690000004047828 */ /* 0x000fe20000000000 */
[----:B------:R-:W-:-:S05]  /*1440*/  MOV R6, R8 ;  /* 0x0000000800067202 */ /* 0x000fca0000000f00 */
[----:B------:R-:W0:Y:S02]  /*1450*/  MUFU.RCP64H R7, R5 ;  /* 0x0000000500077308 */ /* 0x000e240000001800 */
[----:B0-----:R-:W-:-:S08]  /*1460*/  DFMA R8, -R4, R6, 1 ;  /* 0x3ff000000408742b */ /* 0x001fd00000000106 */
[----:B------:R-:W-:-:S08]  /*1470*/  DFMA R8, R8, R8, R8 ;  /* 0x000000080808722b */ /* 0x000fd00000000008 */
[----:B------:R-:W-:-:S08]  /*1480*/  DFMA R8, R6, R8, R6 ;  /* 0x000000080608722b */ /* 0x000fd00000000006 */
[----:B------:R-:W-:-:S08]  /*1490*/  DFMA R6, -R4, R8, 1 ;  /* 0x3ff000000406742b */ /* 0x000fd00000000108 */
[----:B------:R-:W-:-:S08]  /*14a0*/  DFMA R6, R8, R6, R8 ;  /* 0x000000060806722b */ /* 0x000fd00000000008 */
[----:B------:R-:W-:Y:S01]  /*14b0*/  DMUL R6, R6, 8.11296384146066816958e+31 ;  /* 0x4690000006067828 */ /* 0x000fe20000000000 */
[----:B------:R-:W-:Y:S10]  /*14c0*/  BRA `(.L_x_14) ;  /* 0x0000000000087947 */ /* 0x000ff40003800000 */
.L_x_13:
[----:B------:R-:W-:Y:S01]  /*14d0*/  LOP3.LUT R7, R5, 0x80000, RZ, 0xfc, !PT ;  /* 0x0008000005077812 */ /* 0x000fe200078efcff */
[----:B------:R-:W-:-:S07]  /*14e0*/  IMAD.MOV.U32 R6, RZ, RZ, R4 ;  /* 0x000000ffff067224 */ /* 0x000fce00078e0004 */
.L_x_14:
[----:B------:R-:W-:Y:S01]  /*14f0*/  MOV R4, R0 ;  /* 0x0000000000047202 */ /* 0x000fe20000000f00 */
[----:B------:R-:W-:-:S04]  /*1500*/  IMAD.MOV.U32 R5, RZ, RZ, 0x0 ;  /* 0x00000000ff057424 */ /* 0x000fc800078e00ff */
[----:B------:R-:W-:Y:S05]  /*1510*/  RET.REL.NODEC R4 `(_Z13geometricMeanPdS_jjid) ;  /* 0xffffffe804b87950 */ /* 0x000fea0003c3ffff */
        .type           $_Z13geometricMeanPdS_jjid$__internal_accurate_pow,@function
        .size           $_Z13geometricMeanPdS_jjid$__internal_accurate_pow,(.L_x_19 - $_Z13geometricMeanPdS_jjid$__internal_accurate_pow)
$_Z13geometricMeanPdS_jjid$__internal_accurate_pow:
[----:B------:R-:W-:Y:S01]  /*1520*/  ISETP.GT.U32.AND P0, PT, R9, 0xfffff, PT ;  /* 0x000fffff0900780c */ /* 0x000fe20003f04070 */
[----:B------:R-:W-:Y:S01]  /*1530*/  IMAD.MOV.U32 R12, RZ, RZ, 0x41ad3b5a ;  /* 0x41ad3b5aff0c7424 */ /* 0x000fe200078e00ff */
[----:B------:R-:W-:Y:S01]  /*1540*/  MOV R6, R9 ;  /* 0x0000000900067202 */ /* 0x000fe20000000f00 */
[----:B------:R-:W-:Y:S01]  /*1550*/  UMOV UR4, 0x7d2cafe2 ;  /* 0x7d2cafe200047882 */ /* 0x000fe20000000000 */
[----:B------:R-:W-:Y:S01]  /*1560*/  MOV R18, RZ ;  /* 0x000000ff00127202 */ /* 0x000fe20000000f00 */
[----:B------:R-:W-:Y:S01]  /*1570*/  UMOV UR5, 0x3eb0f5ff ;  /* 0x3eb0f5ff00057882 */ /* 0x000fe20000000000 */
[----:B------:R-:W-:Y:S01]  /*1580*/  MOV R13, 0x3ed0f5d2 ;  /* 0x3ed0f5d2000d7802 */ /* 0x000fe20000000f00 */
[----:B------:R-:W-:Y:S01]  /*1590*/  UMOV UR6, 0x3b39803f ;  /* 0x3b39803f00067882 */ /* 0x000fe20000000000 */
[----:B------:R-:W-:Y:S01]  /*15a0*/  MOV R15, R3 ;  /* 0x00000003000f7202 */ /* 0x000fe20000000f00 */
[----:B------:R-:W-:-:S03]  /*15b0*/  UMOV UR7, 0x3c7abc9e ;  /* 0x3c7abc9e00077882 */ /* 0x000fc60000000000 */
[----:B------:R-:W-:Y:S01]  /*15c0*/  LOP3.LUT R3, R15, 0xff0fffff, RZ, 0xc0, !PT ;  /* 0xff0fffff0f037812 */ /* 0x000fe200078ec0ff */
[----:B------:R-:W-:-:S10]  /*15d0*/  @!P0 DMUL R26, R8, 1.80143985094819840000e+16 ;  /* 0x43500000081a8828 */ /* 0x000fd40000000000 */
[----:B------:R-:W-:Y:S01]  /*15e0*/  @!P0 IMAD.MOV.U32 R6, RZ, RZ, R27 ;  /* 0x000000ffff068224 */ /* 0x000fe200078e001b */
[----:B------:R-:W-:-:S04]  /*15f0*/  @!P0 MOV R8, R26 ;  /* 0x0000001a00088202 */ /* 0x000fc80000000f00 */
[----:B------:R-:W-:Y:S01]  /*1600*/  LOP3.LUT R6, R6, 0x800fffff, RZ, 0xc0, !PT ;  /* 0x800fffff06067812 */ /* 0x000fe200078ec0ff */
[----:B------:R-:W-:Y:S01]  /*1610*/  IMAD.MOV.U32 R16, RZ, RZ, R8 ;  /* 0x000000ffff107224 */ /* 0x000fe200078e0008 */
[----:B------:R-:W-:Y:S02]  /*1620*/  SHF.R.U32.HI R8, RZ, 0x14, R9 ;  /* 0x00000014ff087819 */ /* 0x000fe40000011609 */
[----:B------:R-:W-:Y:S02]  /*1630*/  LOP3.LUT R17, R6, 0x3ff00000, RZ, 0xfc, !PT ;  /* 0x3ff0000006117812 */ /* 0x000fe400078efcff */
[----:B------:R-:W-:Y:S02]  /*1640*/  @!P0 LEA.HI R8, R27, 0xffffffca, RZ, 0xc ;  /* 0xffffffca1b088811 */ /* 0x000fe400078f60ff */
[----:B------:R-:W-:-:S03]  /*1650*/  ISETP.GE.U32.AND P2, PT, R17, 0x3ff6a09f, PT ;  /* 0x3ff6a09f1100780c */ /* 0x000fc60003f46070 */
[----:B------:R-:W-:-:S10]  /*1660*/  VIADD R9, R8, 0xfffffc01 ;  /* 0xfffffc0108097836 */ /* 0x000fd40000000000 */
[----:B------:R-:W-:Y:S02]  /*1670*/  @P2 IADD3 R7, PT, PT, R17, -0x100000, RZ ;  /* 0xfff0000011072810 */ /* 0x000fe40007ffe0ff */
[----:B------:R-:W-:-:S03]  /*1680*/  @P2 IADD3 R9, PT, PT, R8, -0x3fe, RZ ;  /* 0xfffffc0208092810 */ /* 0x000fc60007ffe0ff */
[----:B------:R-:W-:-:S06]  /*1690*/  @P2 IMAD.MOV.U32 R17, RZ, RZ, R7 ;  /* 0x000000ffff112224 */ /* 0x000fcc00078e0007 */
[C---:B------:R-:W-:Y:S02]  /*16a0*/  DADD R10, R16.reuse, 1 ;  /* 0x3ff00000100a7429 */ /* 0x040fe40000000000 */
[----:B------:R-:W-:-:S04]  /*16b0*/  DADD R16, R16, -1 ;  /* 0xbff0000010107429 */ /* 0x000fc80000000000 */
[----:B------:R-:W0:Y:S02]  /*16c0*/  MUFU.RCP64H R19, R11 ;  /* 0x0000000b00137308 */ /* 0x000e240000001800 */
[----:B0-----:R-:W-:-:S08]  /*16d0*/  DFMA R6, -R10, R18, 1 ;  /* 0x3ff000000a06742b */ /* 0x001fd00000000112 */
[----:B------:R-:W-:-:S08]  /*16e0*/  DFMA R6, R6, R6, R6 ;  /* 0x000000060606722b */ /* 0x000fd00000000006 */
[----:B------:R-:W-:-:S08]  /*16f0*/  DFMA R18, R18, R6, R18 ;  /* 0x000000061212722b */ /* 0x000fd00000000012 */
[----:B------:R-:W-:-:S08]  /*1700*/  DMUL R6, R16, R18 ;  /* 0x0000001210067228 */ /* 0x000fd00000000000 */
[----:B------:R-:W-:-:S08]  /*1710*/  DFMA R6, R16, R18, R6 ;  /* 0x000000121006722b */ /* 0x000fd00000000006 */
[----:B------:R-:W-:-:S08]  /*1720*/  DMUL R20, R6, R6 ;  /* 0x0000000606147228 */ /* 0x000fd00000000000 */
[----:B------:R-:W-:Y:S01]  /*1730*/  DFMA R10, R20, UR4, R12 ;  /* 0x00000004140a7c2b */ /* 0x000fe2000800000c */
[----:B------:R-:W-:Y:S01]  /*1740*/  UMOV UR4, 0x75488a3f ;  /* 0x75488a3f00047882 */ /* 0x000fe20000000000 */
[----:B------:R-:W-:Y:S01]  /*1750*/  UMOV UR5, 0x3ef3b20a ;  /* 0x3ef3b20a00057882 */ /* 0x000fe20000000000 */
[----:B------:R-:W-:-:S05]  /*1760*/  DADD R12, R16, -R6 ;  /* 0x00000000100c7229 */ /* 0x000fca0000000806 */
[----:B------:R-:W-:Y:S01]  /*1770*/  DFMA R10, R20, R10, UR4 ;  /* 0x00000004140a7e2b */ /* 0x000fe2000800000a */
[----:B------:R-:W-:Y:S01]  /*1780*/  UMOV UR4, 0xe4faecd5 ;  /* 0xe4faecd500047882 */ /* 0x000fe20000000000 */
[----:B------:R-:W-:Y:S01]  /*1790*/  UMOV UR5, 0x3f1745cd ;  /* 0x3f1745cd00057882 */ /* 0x000fe20000000000 */
[----:B------:R-:W-:Y:S02]  /*17a0*/  DADD R28, R12, R12 ;  /* 0x000000000c1c7229 */ /* 0x000fe4000000000c */
[----:B------:R-:W-:-:S03]  /*17b0*/  DMUL R12, R6, R6 ;  /* 0x00000006060c7228 */ /* 0x000fc60000000000 */
[----:B------:R-:W-:Y:S01]  /*17c0*/  DFMA R10, R20, R10, UR4 ;  /* 0x00000004140a7e2b */ /* 0x000fe2000800000a */
[----:B------:R-:W-:Y:S01]  /*17d0*/  UMOV UR4, 0x258a578b ;  /* 0x258a578b00047882 */ /* 0x000fe20000000000 */
[----:B------:R-:W-:Y:S01]  /*17e0*/  UMOV UR5, 0x3f3c71c7 ;  /* 0x3f3c71c700057882 */ /* 0x000fe20000000000 */
[----:B------:R-:W-:Y:S02]  /*17f0*/  DFMA R28, R16, -R6, R28 ;  /* 0x80000006101c722b */ /* 0x000fe4000000001c */
[----:B------:R-:W-:-:S03]  /*1800*/  DMUL R16, R6, R12 ;  /* 0x0000000c06107228 */ /* 0x000fc60000000000 */
[----:B------:R-:W-:Y:S01]  /*1810*/  DFMA R10, R20, R10, UR4 ;  /* 0x00000004140a7e2b */ /* 0x000fe2000800000a */
[----:B------:R-:W-:Y:S01]  /*1820*/  UMOV UR4, 0x9242b910 ;  /* 0x9242b91000047882 */ /* 0x000fe20000000000 */
[----:B------:R-:W-:Y:S01]  /*1830*/  UMOV UR5, 0x3f624924 ;  /* 0x3f62492400057882 */ /* 0x000fe20000000000 */
[----:B------:R-:W-:Y:S02]  /*1840*/  DMUL R18, R18, R28 ;  /* 0x0000001c12127228 */ /* 0x000fe40000000000 */
[----:B------:R-:W-:-:S03]  /*1850*/  DFMA R28, R6, R12, -R16 ;  /* 0x0000000c061c722b */ /* 0x000fc60000000810 */
[----:B------:R-:W-:Y:S01]  /*1860*/  DFMA R10, R20, R10, UR4 ;  /* 0x00000004140a7e2b */ /* 0x000fe2000800000a */
[----:B------:R-:W-:Y:S01]  /*1870*/  UMOV UR4, 0x99999dfb ;  /* 0x99999dfb00047882 */ /* 0x000fe20000000000 */
[----:B------:R-:W-:-:S03]  /*1880*/  UMOV UR5, 0x3f899999 ;  /* 0x3f89999900057882 */ /* 0x000fc60000000000 */
[----:B------:R-:W-:Y:S01]  /*1890*/  VIADD R33, R19, 0x100000 ;  /* 0x0010000013217836 */ /* 0x000fe20000000000 */
[----:B------:R-:W-:Y:S01]  /*18a0*/  MOV R32, R18 ;  /* 0x0000001200207202 */ /* 0x000fe20000000f00 */
[----:B------:R-:W-:Y:S02]  /*18b0*/  DFMA R28, R18, R12, R28 ;  /* 0x0000000c121c722b */ /* 0x000fe4000000001c */
[----:B------:R-:W-:Y:S01]  /*18c0*/  DFMA R22, R20, R10, UR4 ;  /* 0x0000000414167e2b */ /* 0x000fe2000800000a */
[----:B------:R-:W-:Y:S01]  /*18d0*/  UMOV UR4, 0x55555555 ;  /* 0x5555555500047882 */ /* 0x000fe20000000000 */
[----:B------:R-:W-:-:S06]  /*18e0*/  UMOV UR5, 0x3fb55555 ;  /* 0x3fb5555500057882 */ /* 0x000fcc0000000000 */
[----:B------:R-:W-:-:S08]  /*18f0*/  DFMA R10, R20, R22, UR4 ;  /* 0x00000004140a7e2b */ /* 0x000fd00008000016 */
[----:B------:R-:W-:Y:S01]  /*1900*/  DADD R30, -R10, UR4 ;  /* 0x000000040a1e7e29 */ /* 0x000fe20008000100 */
[----:B------:R-:W-:Y:S01]  /*1910*/  UMOV UR4, 0xb9e7b0 ;  /* 0x00b9e7b000047882 */ /* 0x000fe20000000000 */
[----:B------:R-:W-:-:S06]  /*1920*/  UMOV UR5, 0x3c46a4cb ;  /* 0x3c46a4cb00057882 */ /* 0x000fcc0000000000 */
[----:B------:R-:W-:Y:S02]  /*1930*/  DFMA R20, R20, R22, R30 ;  /* 0x000000161414722b */ /* 0x000fe4000000001e */
[----:B------:R-:W-:-:S06]  /*1940*/  DFMA R30, R6, R6, -R12 ;  /* 0x00000006061e722b */ /* 0x000fcc000000080c */
[----:B------:R-:W-:Y:S01]  /*1950*/  DADD R20, R20, -UR4 ;  /* 0x8000000414147e29 */ /* 0x000fe20008000000 */
[----:B------:R-:W-:Y:S01]  /*1960*/  UMOV UR4, 0x80000000 ;  /* 0x8000000000047882 */ /* 0x000fe20000000000 */
[----:B------:R-:W-:Y:S01]  /*1970*/  DFMA R30, R6, R32, R30 ;  /* 0x00000020061e722b */ /* 0x000fe2000000001e */
[----:B------:R-:W-:-:S05]  /*1980*/  UMOV UR5, 0x43300000 ;  /* 0x4330000000057882 */ /* 0x000fca0000000000 */
[----:B------:R-:W-:Y:S02]  /*1990*/  DADD R22, R10, R20 ;  /* 0x000000000a167229 */ /* 0x000fe40000000014 */
[----:B------:R-:W-:-:S06]  /*19a0*/  DFMA R28, R6, R30, R28 ;  /* 0x0000001e061c722b */ /* 0x000fcc000000001c */
[----:B------:R-:W-:Y:S02]  /*19b0*/  DMUL R12, R22, R16 ;  /* 0x00000010160c7228 */ /* 0x000fe40000000000 */
[----:B------:R-:W-:-:S06]  /*19c0*/  DADD R10, R10, -R22 ;  /* 0x000000000a0a7229 */ /* 0x000fcc0000000816 */
[----:B------:R-:W-:Y:S02]  /*19d0*/  DFMA R30, R22, R16, -R12 ;  /* 0x00000010161e722b */ /* 0x000fe4000000080c */
[----:B------:R-:W-:-:S06]  /*19e0*/  DADD R10, R20, R10 ;  /* 0x00000000140a7229 */ /* 0x000fcc000000000a */
[----:B------:R-:W-:-:S08]  /*19f0*/  DFMA R28, R22, R28, R30 ;  /* 0x0000001c161c722b */ /* 0x000fd0000000001e */
[----:B------:R-:W-:-:S08]  /*1a00*/  DFMA R28, R10, R16, R28 ;  /* 0x000000100a1c722b */ /* 0x000fd0000000001c */
[----:B------:R-:W-:-:S08]  /*1a10*/  DADD R16, R12, R28 ;  /* 0x000000000c107229 */ /* 0x000fd0000000001c */
[--C-:B------:R-:W-:Y:S02]  /*1a20*/  DADD R10, R6, R16.reuse ;  /* 0x00000000060a7229 */ /* 0x100fe40000000010 */
[----:B------:R-:W-:-:S06]  /*1a30*/  DADD R12, R12, -R16 ;  /* 0x000000000c0c7229 */ /* 0x000fcc0000000810 */
[----:B------:R-:W-:Y:S02]  /*1a40*/  DADD R6, R6, -R10 ;  /* 0x0000000006067229 */ /* 0x000fe4000000080a */
[----:B------:R-:W-:-:S06]  /*1a50*/  DADD R12, R28, R12 ;  /* 0x000000001c0c7229 */ /* 0x000fcc000000000c */
[----:B------:R-:W-:-:S08]  /*1a60*/  DADD R6, R16, R6 ;  /* 0x0000000010067229 */ /* 0x000fd00000000006 */
[----:B------:R-:W-:-:S08]  /*1a70*/  DADD R6, R12, R6 ;  /* 0x000000000c067229 */ /* 0x000fd00000000006 */
[----:B------:R-:W-:Y:S01]  /*1a80*/  DADD R18, R18, R6 ;  /* 0x0000000012127229 */ /* 0x000fe20000000006 */
[----:B------:R-:W-:Y:S01]  /*1a90*/  LOP3.LUT R6, R9, 0x80000000, RZ, 0x3c, !PT ;  /* 0x8000000009067812 */ /* 0x000fe200078e3cff */
[----:B------:R-:W-:-:S06]  /*1aa0*/  IMAD.MOV.U32 R7, RZ, RZ, 0x43300000 ;  /* 0x43300000ff077424 */ /* 0x000fcc00078e00ff */
[----:B------:R-:W-:Y:S02]  /*1ab0*/  DADD R8, R10, R18 ;  /* 0x000000000a087229 */ /* 0x000fe40000000012 */
[----:B------:R-:W-:Y:S01]  /*1ac0*/  DADD R12, R6, -UR4 ;  /* 0x80000004060c7e29 */ /* 0x000fe20008000000 */
[----:B------:R-:W-:Y:S01]  /*1ad0*/  UMOV UR4, 0xfefa39ef ;  /* 0xfefa39ef00047882 */ /* 0x000fe20000000000 */
[----:B------:R-:W-:-:S04]  /*1ae0*/  UMOV UR5, 0x3fe62e42 ;  /* 0x3fe62e4200057882 */ /* 0x000fc80000000000 */
[--C-:B------:R-:W-:Y:S02]  /*1af0*/  DADD R10, R10, -R8.reuse ;  /* 0x000000000a0a7229 */ /* 0x100fe40000000808 */
[----:B------:R-:W-:-:S06]  /*1b00*/  DFMA R6, R12, UR4, R8 ;  /* 0x000000040c067c2b */ /* 0x000fcc0008000008 */
[----:B------:R-:W-:Y:S02]  /*1b10*/  DADD R10, R18, R10 ;  /* 0x00000000120a7229 */ /* 0x000fe4000000000a */
[----:B------:R-:W-:-:S08]  /*1b20*/  DFMA R16, R12, -UR4, R6 ;  /* 0x800000040c107c2b */ /* 0x000fd00008000006 */
[----:B------:R-:W-:Y:S01]  /*1b30*/  DADD R16, -R8, R16 ;  /* 0x0000000008107229 */ /* 0x000fe20000000110 */
[----:B------:R-:W-:-:S05]  /*1b40*/  IMAD.SHL.U32 R8, R15, 0x2, RZ ;  /* 0x000000020f087824 */ /* 0x000fca00078e00ff */
[----:B------:R-:W-:Y:S02]  /*1b50*/  ISETP.GT.U32.AND P0, PT, R8, -0x2000001, PT ;  /* 0xfdffffff0800780c */ /* 0x000fe40003f04070 */
[----:B------:R-:W-:Y:S02]  /*1b60*/  DADD R10, R10, -R16 ;  /* 0x000000000a0a7229 */ /* 0x000fe40000000810 */
[----:B------:R-:W-:-:S06]  /*1b70*/  SEL R15, R3, R15, P0 ;  /* 0x0000000f030f7207 */ /* 0x000fcc0000000000 */
[----:B------:R-:W-:-:S08]  /*1b80*/  DFMA R10, R12, UR6, R10 ;  /* 0x000000060c0a7c2b */ /* 0x000fd0000800000a */
[----:B------:R-:W-:-:S08]  /*1b90*/  DADD R8, R6, R10 ;  /* 0x0000000006087229 */ /* 0x000fd0000000000a */
[----:B------:R-:W-:Y:S02]  /*1ba0*/  DADD R12, R6, -R8 ;  /* 0x00000000060c7229 */ /* 0x000fe40000000808 */
[----:B------:R-:W-:-:S06]  /*1bb0*/  DMUL R6, R8, R14 ;  /* 0x0000000e08067228 */ /* 0x000fcc0000000000 */
[----:B------:R-:W-:Y:S02]  /*1bc0*/  DADD R12, R10, R12 ;  /* 0x000000000a0c7229 */ /* 0x000fe4000000000c */
[----:B------:R-:W-:Y:S01]  /*1bd0*/  DFMA R8, R8, R14, -R6 ;  /* 0x0000000e0808722b */ /* 0x000fe20000000806 */
[----:B------:R-:W-:Y:S01]  /*1be0*/  MOV R10, 0x652b82fe ;  /* 0x652b82fe000a7802 */ /* 0x000fe20000000f00 */
[----:B------:R-:W-:-:S06]  /*1bf0*/  IMAD.MOV.U32 R11, RZ, RZ, 0x3ff71547 ;  /* 0x3ff71547ff0b7424 */ /* 0x000fcc00078e00ff */
[----:B------:R-:W-:-:S08]  /*1c00*/  DFMA R12, R12, R14, R8 ;  /* 0x0000000e0c0c722b */ /* 0x000fd00000000008 */
[----:B------:R-:W-:-:S08]  /*1c10*/  DADD R8, R6, R12 ;  /* 0x0000000006087229 */ /* 0x000fd0000000000c */
[----:B------:R-:W-:Y:S02]  /*1c20*/  DFMA R10, R8, R10, 6.75539944105574400000e+15 ;  /* 0x43380000080a742b */ /* 0x000fe4000000000a */
[----:B------:R-:W-:Y:S01]  /*1c30*/  FSETP.GEU.AND P0, PT, |R9|, 4.1917929649353027344, PT ;  /* 0x4086232b0900780b */ /* 0x000fe20003f0e200 */
[----:B------:R-:W-:-:S05]  /*1c40*/  DADD R6, R6, -R8 ;  /* 0x0000000006067229 */ /* 0x000fca0000000808 */
[----:B------:R-:W-:-:S03]  /*1c50*/  DADD R14, R10, -6.75539944105574400000e+15 ;  /* 0xc33800000a0e7429 */ /* 0x000fc60000000000 */
[----:B------:R-:W-:-:S05]  /*1c60*/  DADD R12, R12, R6 ;  /* 0x000000000c0c7229 */ /* 0x000fca0000000006 */
[----:B------:R-:W-:Y:S01]  /*1c70*/  DFMA R16, R14, -UR4, R8 ;  /* 0x800000040e107c2b */ /* 0x000fe20008000008 */
[----:B------:R-:W-:Y:S01]  /*1c80*/  UMOV UR4, 0x3b39803f ;  /* 0x3b39803f00047882 */ /* 0x000fe20000000000 */
[----:B------:R-:W-:-:S06]  /*1c90*/  UMOV UR5, 0x3c7abc9e ;  /* 0x3c7abc9e00057882 */ /* 0x000fcc0000000000 */
[----:B------:R-:W-:Y:S01]  /*1ca0*/  DFMA R14, R14, -UR4, R16 ;  /* 0x800000040e0e7c2b */ /* 0x000fe20008000010 */
[----:B------:R-:W-:Y:S01]  /*1cb0*/  UMOV UR4, 0x69ce2bdf ;  /* 0x69ce2bdf00047882 */ /* 0x000fe20000000000 */
[----:B------:R-:W-:Y:S01]  /*1cc0*/  MOV R16, 0xfca213ea ;  /* 0xfca213ea00107802 */ /* 0x000fe20000000f00 */
[----:B------:R-:W-:Y:S01]  /*1cd0*/  IMAD.MOV.U32 R17, RZ, RZ, 0x3e928af3 ;  /* 0x3e928af3ff117424 */ /* 0x000fe200078e00ff */
[----:B------:R-:W-:-:S05]  /*1ce0*/  UMOV UR5, 0x3e5ade15 ;  /* 0x3e5ade1500057882 */ /* 0x000fca0000000000 */
[----:B------:R-:W-:Y:S01]  /*1cf0*/  DFMA R16, R14, UR4, R16 ;  /* 0x000000040e107c2b */ /* 0x000fe20008000010 */
[----:B------:R-:W-:Y:S01]  /*1d00*/  UMOV UR4, 0x62401315 ;  /* 0x6240131500047882 */ /* 0x000fe20000000000 */
[----:B------:R-:W-:-:S06]  /*1d10*/  UMOV UR5, 0x3ec71dee ;  /* 0x3ec71dee00057882 */ /* 0x000fcc0000000000 */
[----:B------:R-:W-:Y:S01]  /*1d20*/  DFMA R16, R14, R16, UR4 ;  /* 0x000000040e107e2b */ /* 0x000fe20008000010 */
        /* <DEDUP_REMOVED lines=20> */
[----:B------:R-:W-:-:S08]  /*1e70*/  DFMA R16, R14, R16, UR4 ;  /* 0x000000040e107e2b */ /* 0x000fd00008000010 */
[----:B------:R-:W-:-:S08]  /*1e80*/  DFMA R16, R14, R16, 1 ;  /* 0x3ff000000e10742b */ /* 0x000fd00000000010 */
[----:B------:R-:W-:-:S10]  /*1e90*/  DFMA R16, R14, R16, 1 ;  /* 0x3ff000000e10742b */ /* 0x000fd40000000010 */
[----:B------:R-:W-:Y:S01]  /*1ea0*/  LEA R7, R10, R17, 0x14 ;  /* 0x000000110a077211 */ /* 0x000fe200078ea0ff */
[----:B------:R-:W-:Y:S01]  /*1eb0*/  IMAD.MOV.U32 R6, RZ, RZ, R16 ;  /* 0x000000ffff067224 */ /* 0x000fe200078e0010 */
[----:B------:R-:W-:Y:S06]  /*1ec0*/  @!P0 BRA `(.L_x_16) ;  /* 0x0000000000348947 */ /* 0x000fec0003800000 */
[----:B------:R-:W-:Y:S01]  /*1ed0*/  FSETP.GEU.AND P2, PT, |R9|, 4.2275390625, PT ;  /* 0x408748000900780b */ /* 0x000fe20003f4e200 */
[C---:B------:R-:W-:Y:S02]  /*1ee0*/  DADD R6, R8.reuse, +INF ;  /* 0x7ff0000008067429 */ /* 0x040fe40000000000 */
[----:B------:R-:W-:-:S08]  /*1ef0*/  DSETP.GEU.AND P0, PT, R8, RZ, PT ;  /* 0x000000ff0800722a */ /* 0x000fd00003f0e000 */
[----:B------:R-:W-:Y:S02]  /*1f00*/  FSEL R6, R6, RZ, P0 ;  /* 0x000000ff06067208 */ /* 0x000fe40000000000 */
[C---:B------:R-:W-:Y:S02]  /*1f10*/  @!P2 LEA.HI R3, R10.reuse, R10, RZ, 0x1 ;  /* 0x0000000a0a03a211 */ /* 0x040fe400078f08ff */
[----:B------:R-:W-:Y:S02]  /*1f20*/  @!P2 MOV R8, R16 ;  /* 0x000000100008a202 */ /* 0x000fe40000000f00 */
[----:B------:R-:W-:Y:S02]  /*1f30*/  @!P2 SHF.R.S32.HI R3, RZ, 0x1, R3 ;  /* 0x00000001ff03a819 */ /* 0x000fe40000011403 */
[----:B------:R-:W-:Y:S02]  /*1f40*/  FSEL R7, R7, RZ, P0 ;  /* 0x000000ff07077208 */ /* 0x000fe40000000000 */
[----:B------:R-:W-:Y:S01]  /*1f50*/  @!P2 IADD3 R10, PT, PT, R10, -R3, RZ ;  /* 0x800000030a0aa210 */ /* 0x000fe20007ffe0ff */
[----:B------:R-:W-:-:S03]  /*1f60*/  @!P2 IMAD R9, R3, 0x100000, R17 ;  /* 0x001000000309a824 */ /* 0x000fc600078e0211 */
[----:B------:R-:W-:Y:S01]  /*1f70*/  @!P2 LEA R11, R10, 0x3ff00000, 0x14 ;  /* 0x3ff000000a0ba811 */ /* 0x000fe200078ea0ff */
[----:B------:R-:W-:-:S06]  /*1f80*/  @!P2 IMAD.MOV.U32 R10, RZ, RZ, RZ ;  /* 0x000000ffff0aa224 */ /* 0x000fcc00078e00ff */
[----:B------:R-:W-:-:S11]  /*1f90*/  @!P2 DMUL R6, R8, R10 ;  /* 0x0000000a0806a228 */ /* 0x000fd60000000000 */
.L_x_16:
[----:B------:R-:W-:Y:S02]  /*1fa0*/  DFMA R8, R12, R6, R6 ;  /* 0x000000060c08722b */ /* 0x000fe40000000006 */
[----:B------:R-:W-:-:S08]  /*1fb0*/  DSETP.NEU.AND P0, PT, |R6|, +INF , PT ;  /* 0x7ff000000600742a */ /* 0x000fd00003f0d200 */
[----:B------:R-:W-:Y:S02]  /*1fc0*/  FSEL R3, R6, R8, !P0 ;  /* 0x0000000806037208 */ /* 0x000fe40004000000 */
[----:B------:R-:W-:Y:S01]  /*1fd0*/  FSEL R10, R7, R9, !P0 ;  /* 0x00000009070a7208 */ /* 0x000fe20004000000 */
[----:B------:R-:W-:Y:S01]  /*1fe0*/  IMAD.MOV.U32 R7, RZ, RZ, 0x0 ;  /* 0x00000000ff077424 */ /* 0x000fe200078e00ff */
[----:B------:R-:W-:-:S04]  /*1ff0*/  MOV R6, R0 ;  /* 0x0000000000067202 */ /* 0x000fc80000000f00 */
[----:B------:R-:W-:Y:S05]  /*2000*/  RET.REL.NODEC R6 `(_Z13geometricMeanPdS_jjid) ;  /* 0xffffffdc06fc7950 */ /* 0x000fea0003c3ffff */
.L_x_17:
[----:B------:R-:W-:-:S00]  /*2010*/  BRA `(.L_x_17) ;  /* 0xfffffffc00fc7947 */ /* 0x000fc0000383ffff */
[----:B------:R-:W-:-:S00]  /*2020*/  NOP ;  /* 0x0000000000007918 */ /* 0x000fc00000000000 */
        /* <DEDUP_REMOVED lines=13> */
.L_x_19:


//--------------------- .nv.shared.reserved.0     --------------------------
	.section	.nv.shared.reserved.0,"aw",@nobits
	.weak		__nv_reservedSMEM_offset_0_alias
	.size		__nv_reservedSMEM_offset_0_alias, 0, 64
	.other		__nv_reservedSMEM_offset_0_alias,@"STO_CUDA_RESERVED_SHARED STV_DEFAULT"
__nv_reservedSMEM_offset_0_alias:
	.zero		0
	.zero		64


//--------------------- .nv.constant0._Z13geometricMeanPdS_jjid --------------------------
	.section	.nv.constant0._Z13geometricMeanPdS_jjid,"a",@progbits
	.sectionflags	@""
	.align	4
.nv.constant0._Z13geometricMeanPdS_jjid:
	.zero		936


//--------------------- SYMBOLS --------------------------

	.type		.nv.reservedSmem.offset0,@object
	.size		.nv.reservedSmem.offset0,0x4
